	.target	sm_100a

	.elftype	@"ET_EXEC"


//--------------------- .note.nv.tkinfo           --------------------------
	.section	.note.nv.tkinfo,"",@"SHT_NOTE"
	.sectionflags	@"SHF_NOTE_NV_TKINFO"
	.tkinfo
        /*0018*/ 	.word	0x00000002
        /*0030*/ 	.string	""
        /*0030*/ 	.string	"ptxas"
        /*0030*/ 	.string	"Cuda compilation tools, release 13.0, V13.0.88"
        /*0030*/ 	.string	"Build cuda_13.0.r13.0/compiler.36424714_0"
        /*0030*/ 	.string	"-arch sm_100a -m 64 "



//--------------------- .note.nv.cuinfo           --------------------------
	.section	.note.nv.cuinfo,"",@"SHT_NOTE"
	.sectionflags	@"SHF_NOTE_NV_CUINFO"
        /*0018*/ 	.short	0x0002
        /*001a*/ 	.short	0x0064
        /*001c*/ 	.short	0x0082
	.zero		2


//--------------------- .nv.info                  --------------------------
	.section	.nv.info,"",@"SHT_CUDA_INFO"
	.align	4


	//----- nvinfo : EIATTR_REGCOUNT
	.align		4
        /*0000*/ 	.byte	0x04, 0x2f
        /*0002*/ 	.short	(.L_19 - .L_18)
	.align		4
.L_18:
        /*0004*/ 	.word	index@(_ZN7cutlass13device_kernelINS_4conv6kernel13ConvUniversalINS1_16ConvProblemShapeILNS1_8OperatorE1ELi3EEENS1_10collective14CollectiveConvINS1_47MainloopSm100TmaUmmaWarpSpecializedImplicitGemmILS5_1ELi17ELi3ELi1ELi2EN4cute5tupleIJNSA_1CILi2EEENSC_ILi1EEESE_EEEEENSB_IJNSC_ILi128EEENSC_ILi64EEENSB_IJSI_EEEEEENS_6half_tESL_NSA_8TiledMMAINSA_8MMA_AtomIJNSA_26SM100_MMA_F16BF16_2x1SM_SSISL_SL_fLi128ELi64ELNSA_4UMMA5MajorE0ELSQ_1ELNSP_7ScaleInE0ELSR_0EEEEEENSA_6LayoutINSB_IJSE_SE_SE_EEENSB_IJNSC_ILi0EEESW_SW_EEEEENSB_IJNSA_10UnderscoreESZ_SZ_EEEEENS7_6detail27Sm100ImplicitGemmTileTraitsINSA_25SM100_TMA_2SM_LOAD_IM2COLENSA_14ComposedLayoutINSA_7SwizzleILi3ELi4ELi3EEENSA_18smem_ptr_flag_bitsILi16EEENSU_INSB_IJNSC_ILi8EEESI_EEENSB_IJSI_SE_EEEEEEEvEENS13_INSA_18SM100_TMA_2SM_LOADENS15_INS16_ILi2ELi4ELi3EEES19_NSU_INSB_IJNSC_ILi32EEES1A_EEENSB_IJSE_S1I_EEEEEEEvEEEENS_8epilogue10collective18CollectiveEpilogueINS1P_23Sm100TmaWarpSpecializedILi3ELi2ELi16ELb1ELb0EEEJNSB_IJSI_SI_SJ_EEENSB_IJNSU_ISI_SE_EENSU_INSB_IJNSC_ILi16EEESD_EEES1K_EEEEESL_NSB_IJNSB_IJllllEEESE_SW_EEESL_S21_NS1P_6fusion15FusionCallbacksIS1T_NS22_17LinearCombinationISL_fSL_fLNS_15FloatRoundStyleE2EEES1U_S1Z_JEEENSA_5SM1004TMEM4LOAD26SM100_TMEM_LOAD_32dp32b16xENSA_20SM90_TMA_LOAD_IM2COLENS15_INS16_ILi1ELi4ELi3EEES19_NSU_INSB_IJS1A_S1W_EEENSB_IJS1W_SE_EEEEEEENSA_39AutoVectorizingCopyWithAssumedAlignmentILi128EEENSA_21SM90_TMA_STORE_IM2COLES2H_S2J_S2J_EEEvvEEEEvNT_6ParamsE)
        /*0008*/ 	.word	0x00000046


	//----- nvinfo : EIATTR_FRAME_SIZE
	.align		4
.L_19:
        /*000c*/ 	.byte	0x04, 0x11
        /*000e*/ 	.short	(.L_21 - .L_20)
	.align		4
.L_20:
        /*0010*/ 	.word	index@($__internal_2_$__cuda_sm10x_tcgen05_guardrail_trap_unallocated_columns_being_dealloced)
        /*0014*/ 	.word	0x00000008


	//----- nvinfo : EIATTR_FRAME_SIZE
	.align		4
.L_21:
        /*0018*/ 	.byte	0x04, 0x11
        /*001a*/ 	.short	(.L_23 - .L_22)
	.align		4
.L_22:
        /*001c*/ 	.word	index@($__internal_1_$__cuda_sm10x_tcgen05_guardrail_trap_phase_invalid_during_alloc)
        /*0020*/ 	.word	0x00000008


	//----- nvinfo : EIATTR_FRAME_SIZE
	.align		4
.L_23:
        /*0024*/ 	.byte	0x04, 0x11
        /*0026*/ 	.short	(.L_25 - .L_24)
	.align		4
.L_24:
        /*0028*/ 	.word	index@($__internal_0_$__cuda_sm10x_tcgen05_guardrail_trap_col_being_dealloced_not_returned_by_alloc)
        /*002c*/ 	.word	0x00000008


	//----- nvinfo : EIATTR_FRAME_SIZE
	.align		4
.L_25:
        /*0030*/ 	.byte	0x04, 0x11
        /*0032*/ 	.short	(.L_27 - .L_26)
	.align		4
.L_26:
        /*0034*/ 	.word	index@(_ZN7cutlass13device_kernelINS_4conv6kernel13ConvUniversalINS1_16ConvProblemShapeILNS1_8OperatorE1ELi3EEENS1_10collective14CollectiveConvINS1_47MainloopSm100TmaUmmaWarpSpecializedImplicitGemmILS5_1ELi17ELi3ELi1ELi2EN4cute5tupleIJNSA_1CILi2EEENSC_ILi1EEESE_EEEEENSB_IJNSC_ILi128EEENSC_ILi64EEENSB_IJSI_EEEEEENS_6half_tESL_NSA_8TiledMMAINSA_8MMA_AtomIJNSA_26SM100_MMA_F16BF16_2x1SM_SSISL_SL_fLi128ELi64ELNSA_4UMMA5MajorE0ELSQ_1ELNSP_7ScaleInE0ELSR_0EEEEEENSA_6LayoutINSB_IJSE_SE_SE_EEENSB_IJNSC_ILi0EEESW_SW_EEEEENSB_IJNSA_10UnderscoreESZ_SZ_EEEEENS7_6detail27Sm100ImplicitGemmTileTraitsINSA_25SM100_TMA_2SM_LOAD_IM2COLENSA_14ComposedLayoutINSA_7SwizzleILi3ELi4ELi3EEENSA_18smem_ptr_flag_bitsILi16EEENSU_INSB_IJNSC_ILi8EEESI_EEENSB_IJSI_SE_EEEEEEEvEENS13_INSA_18SM100_TMA_2SM_LOADENS15_INS16_ILi2ELi4ELi3EEES19_NSU_INSB_IJNSC_ILi32EEES1A_EEENSB_IJSE_S1I_EEEEEEEvEEEENS_8epilogue10collective18CollectiveEpilogueINS1P_23Sm100TmaWarpSpecializedILi3ELi2ELi16ELb1ELb0EEEJNSB_IJSI_SI_SJ_EEENSB_IJNSU_ISI_SE_EENSU_INSB_IJNSC_ILi16EEESD_EEES1K_EEEEESL_NSB_IJNSB_IJllllEEESE_SW_EEESL_S21_NS1P_6fusion15FusionCallbacksIS1T_NS22_17LinearCombinationISL_fSL_fLNS_15FloatRoundStyleE2EEES1U_S1Z_JEEENSA_5SM1004TMEM4LOAD26SM100_TMEM_LOAD_32dp32b16xENSA_20SM90_TMA_LOAD_IM2COLENS15_INS16_ILi1ELi4ELi3EEES19_NSU_INSB_IJS1A_S1W_EEENSB_IJS1W_SE_EEEEEEENSA_39AutoVectorizingCopyWithAssumedAlignmentILi128EEENSA_21SM90_TMA_STORE_IM2COLES2H_S2J_S2J_EEEvvEEEEvNT_6ParamsE)
        /*0038*/ 	.word	0x00000008


	//----- nvinfo : EIATTR_MIN_STACK_SIZE
	.align		4
.L_27:
        /*003c*/ 	.byte	0x04, 0x12
        /*003e*/ 	.short	(.L_29 - .L_28)
	.align		4
.L_28:
        /*0040*/ 	.word	index@(_ZN7cutlass13device_kernelINS_4conv6kernel13ConvUniversalINS1_16ConvProblemShapeILNS1_8OperatorE1ELi3EEENS1_10collective14CollectiveConvINS1_47MainloopSm100TmaUmmaWarpSpecializedImplicitGemmILS5_1ELi17ELi3ELi1ELi2EN4cute5tupleIJNSA_1CILi2EEENSC_ILi1EEESE_EEEEENSB_IJNSC_ILi128EEENSC_ILi64EEENSB_IJSI_EEEEEENS_6half_tESL_NSA_8TiledMMAINSA_8MMA_AtomIJNSA_26SM100_MMA_F16BF16_2x1SM_SSISL_SL_fLi128ELi64ELNSA_4UMMA5MajorE0ELSQ_1ELNSP_7ScaleInE0ELSR_0EEEEEENSA_6LayoutINSB_IJSE_SE_SE_EEENSB_IJNSC_ILi0EEESW_SW_EEEEENSB_IJNSA_10UnderscoreESZ_SZ_EEEEENS7_6detail27Sm100ImplicitGemmTileTraitsINSA_25SM100_TMA_2SM_LOAD_IM2COLENSA_14ComposedLayoutINSA_7SwizzleILi3ELi4ELi3EEENSA_18smem_ptr_flag_bitsILi16EEENSU_INSB_IJNSC_ILi8EEESI_EEENSB_IJSI_SE_EEEEEEEvEENS13_INSA_18SM100_TMA_2SM_LOADENS15_INS16_ILi2ELi4ELi3EEES19_NSU_INSB_IJNSC_ILi32EEES1A_EEENSB_IJSE_S1I_EEEEEEEvEEEENS_8epilogue10collective18CollectiveEpilogueINS1P_23Sm100TmaWarpSpecializedILi3ELi2ELi16ELb1ELb0EEEJNSB_IJSI_SI_SJ_EEENSB_IJNSU_ISI_SE_EENSU_INSB_IJNSC_ILi16EEESD_EEES1K_EEEEESL_NSB_IJNSB_IJllllEEESE_SW_EEESL_S21_NS1P_6fusion15FusionCallbacksIS1T_NS22_17LinearCombinationISL_fSL_fLNS_15FloatRoundStyleE2EEES1U_S1Z_JEEENSA_5SM1004TMEM4LOAD26SM100_TMEM_LOAD_32dp32b16xENSA_20SM90_TMA_LOAD_IM2COLENS15_INS16_ILi1ELi4ELi3EEES19_NSU_INSB_IJS1A_S1W_EEENSB_IJS1W_SE_EEEEEEENSA_39AutoVectorizingCopyWithAssumedAlignmentILi128EEENSA_21SM90_TMA_STORE_IM2COLES2H_S2J_S2J_EEEvvEEEEvNT_6ParamsE)
        /*0044*/ 	.word	0x00000008
.L_29:


//--------------------- .nv.compat                --------------------------
	.section	.nv.compat,"",@"SHT_CUDA_COMPAT_INFO"
	.align	4
        /*0000*/ 	.byte	0x02, 0x09, 0x01, 0x00, 0x02, 0x02, 0x02, 0x00, 0x02, 0x05, 0x05, 0x00, 0x03, 0x07, 0x01, 0x01
        /*0010*/ 	.byte	0x02, 0x03, 0x01, 0x00, 0x02, 0x06, 0x01, 0x00, 0x04, 0x0b, 0x08, 0x00, 0x09, 0x00, 0x00, 0x00
        /*0020*/ 	.byte	0x00, 0x00, 0x00, 0x00


//--------------------- .nv.info._ZN7cutlass13device_kernelINS_4conv6kernel13ConvUniversalINS1_16ConvProblemShapeILNS1_8OperatorE1ELi3EEENS1_10collective14CollectiveConvINS1_47MainloopSm100TmaUmmaWarpSpecializedImplicitGemmILS5_1ELi17ELi3ELi1ELi2EN4cute5tupleIJNSA_1CILi2EEENSC_ILi1EEESE_EEEEENSB_IJNSC_ILi128EEENSC_ILi64EEENSB_IJSI_EEEEEENS_6half_tESL_NSA_8TiledMMAINSA_8MMA_AtomIJNSA_26SM100_MMA_F16BF16_2x1SM_SSISL_SL_fLi128ELi64ELNSA_4UMMA5MajorE0ELSQ_1ELNSP_7ScaleInE0ELSR_0EEEEEENSA_6LayoutINSB_IJSE_SE_SE_EEENSB_IJNSC_ILi0EEESW_SW_EEEEENSB_IJNSA_10UnderscoreESZ_SZ_EEEEENS7_6detail27Sm100ImplicitGemmTileTraitsINSA_25SM100_TMA_2SM_LOAD_IM2COLENSA_14ComposedLayoutINSA_7SwizzleILi3ELi4ELi3EEENSA_18smem_ptr_flag_bitsILi16EEENSU_INSB_IJNSC_ILi8EEESI_EEENSB_IJSI_SE_EEEEEEEvEENS13_INSA_18SM100_TMA_2SM_LOADENS15_INS16_ILi2ELi4ELi3EEES19_NSU_INSB_IJNSC_ILi32EEES1A_EEENSB_IJSE_S1I_EEEEEEEvEEEENS_8epilogue10collective18CollectiveEpilogueINS1P_23Sm100TmaWarpSpecializedILi3ELi2ELi16ELb1ELb0EEEJNSB_IJSI_SI_SJ_EEENSB_IJNSU_ISI_SE_EENSU_INSB_IJNSC_ILi16EEESD_EEES1K_EEEEESL_NSB_IJNSB_IJllllEEESE_SW_EEESL_S21_NS1P_6fusion15FusionCallbacksIS1T_NS22_17LinearCombinationISL_fSL_fLNS_15FloatRoundStyleE2EEES1U_S1Z_JEEENSA_5SM1004TMEM4LOAD26SM100_TMEM_LOAD_32dp32b16xENSA_20SM90_TMA_LOAD_IM2COLENS15_INS16_ILi1ELi4ELi3EEES19_NSU_INSB_IJS1A_S1W_EEENSB_IJS1W_SE_EEEEEEENSA_39AutoVectorizingCopyWithAssumedAlignmentILi128EEENSA_21SM90_TMA_STORE_IM2COLES2H_S2J_S2J_EEEvvEEEEvNT_6ParamsE --------------------------
	.section	.nv.info._ZN7cutlass13device_kernelINS_4conv6kernel13ConvUniversalINS1_16ConvProblemShapeILNS1_8OperatorE1ELi3EEENS1_10collective14CollectiveConvINS1_47MainloopSm100TmaUmmaWarpSpecializedImplicitGemmILS5_1ELi17ELi3ELi1ELi2EN4cute5tupleIJNSA_1CILi2EEENSC_ILi1EEESE_EEEEENSB_IJNSC_ILi128EEENSC_ILi64EEENSB_IJSI_EEEEEENS_6half_tESL_NSA_8TiledMMAINSA_8MMA_AtomIJNSA_26SM100_MMA_F16BF16_2x1SM_SSISL_SL_fLi128ELi64ELNSA_4UMMA5MajorE0ELSQ_1ELNSP_7ScaleInE0ELSR_0EEEEEENSA_6LayoutINSB_IJSE_SE_SE_EEENSB_IJNSC_ILi0EEESW_SW_EEEEENSB_IJNSA_10UnderscoreESZ_SZ_EEEEENS7_6detail27Sm100ImplicitGemmTileTraitsINSA_25SM100_TMA_2SM_LOAD_IM2COLENSA_14ComposedLayoutINSA_7SwizzleILi3ELi4ELi3EEENSA_18smem_ptr_flag_bitsILi16EEENSU_INSB_IJNSC_ILi8EEESI_EEENSB_IJSI_SE_EEEEEEEvEENS13_INSA_18SM100_TMA_2SM_LOADENS15_INS16_ILi2ELi4ELi3EEES19_NSU_INSB_IJNSC_ILi32EEES1A_EEENSB_IJSE_S1I_EEEEEEEvEEEENS_8epilogue10collective18CollectiveEpilogueINS1P_23Sm100TmaWarpSpecializedILi3ELi2ELi16ELb1ELb0EEEJNSB_IJSI_SI_SJ_EEENSB_IJNSU_ISI_SE_EENSU_INSB_IJNSC_ILi16EEESD_EEES1K_EEEEESL_NSB_IJNSB_IJllllEEESE_SW_EEESL_S21_NS1P_6fusion15FusionCallbacksIS1T_NS22_17LinearCombinationISL_fSL_fLNS_15FloatRoundStyleE2EEES1U_S1Z_JEEENSA_5SM1004TMEM4LOAD26SM100_TMEM_LOAD_32dp32b16xENSA_20SM90_TMA_LOAD_IM2COLENS15_INS16_ILi1ELi4ELi3EEES19_NSU_INSB_IJS1A_S1W_EEENSB_IJS1W_SE_EEEEEEENSA_39AutoVectorizingCopyWithAssumedAlignmentILi128EEENSA_21SM90_TMA_STORE_IM2COLES2H_S2J_S2J_EEEvvEEEEvNT_6ParamsE,"",@"SHT_CUDA_INFO"
	.sectionflags	@""
	.align	4


	//----- nvinfo : EIATTR_CUDA_API_VERSION
	.align		4
        /*0000*/ 	.byte	0x04, 0x37
        /*0002*/ 	.short	(.L_31 - .L_30)
.L_30:
        /*0004*/ 	.word	0x00000082


	//----- nvinfo : EIATTR_KPARAM_INFO
	.align		4
.L_31:
        /*0008*/ 	.byte	0x04, 0x17
        /*000a*/ 	.short	(.L_33 - .L_32)
.L_32:
        /*000c*/ 	.word	0x00000000
        /*0010*/ 	.short	0x0000
        /*0012*/ 	.short	0x0000
        /*0014*/ 	.byte	0x00, 0xf0, 0x01, 0x24


	//----- nvinfo : EIATTR_AT_ENTRY_FRAGMENTS
	.align		4
.L_33:
        /*0018*/ 	.byte	0x04, 0x4f
        /*001a*/ 	.short	(.L_35 - .L_34)


	//   ....[0]....
.L_34:
        /*001c*/ 	.word	0x00000007


	//----- nvinfo : EIATTR_RESERVED_SMEM_USED
	.align		4
.L_35:
        /*0020*/ 	.byte	0x01, 0x41
	.zero		2


	//----- nvinfo : EIATTR_SPARSE_MMA_MASK
	.align		4
        /*0024*/ 	.byte	0x03, 0x50
        /*0026*/ 	.short	0x0000


	//----- nvinfo : EIATTR_TCGEN05_2CTA_USED
	.align		4
        /*0028*/ 	.byte	0x01, 0x52
	.zero		2


	//----- nvinfo : EIATTR_MAXREG_COUNT
	.align		4
        /*002c*/ 	.byte	0x03, 0x1b
        /*002e*/ 	.short	0x00ff


	//----- nvinfo : EIATTR_NUM_BARRIERS
	.align		4
        /*0030*/ 	.byte	0x02, 0x4c
        /*0032*/ 	.byte	0x07
	.zero		1


	//----- nvinfo : EIATTR_EXTERNS
	.align		4
        /*0034*/ 	.byte	0x04, 0x0f
        /*0036*/ 	.short	(.L_37 - .L_36)


	//   ....[0]....
	.align		4
.L_36:
        /*0038*/ 	.word	index@(__assertfail)


	//----- nvinfo : EIATTR_MERCURY_ISA_VERSION
	.align		4
.L_37:
        /*003c*/ 	.byte	0x03, 0x5f
        /*003e*/ 	.short	0x0101


	//----- nvinfo : EIATTR_INT_WARP_WIDE_INSTR_OFFSETS
	.align		4
        /*0040*/ 	.byte	0x04, 0x31
        /*0042*/ 	.short	(.L_39 - .L_38)


	//   ....[0]....
.L_38:
        /*0044*/ 	.word	0x00000e00


	//   ....[1]....
        /*0048*/ 	.word	0x00000eb0


	//   ....[2]....
        /*004c*/ 	.word	0x00004df0


	//   ....[3]....
        /*0050*/ 	.word	0x00004e10


	//   ....[4]....
        /*0054*/ 	.word	0x00004e40


	//   ....[5]....
        /*0058*/ 	.word	0x00005b60


	//   ....[6]....
        /*005c*/ 	.word	0x00005cc0


	//   ....[7]....
        /*0060*/ 	.word	0x00005d20


	//   ....[8]....
        /*0064*/ 	.word	0x00005ec0


	//   ....[9]....
        /*0068*/ 	.word	0x00005fa0


	//   ....[10]....
        /*006c*/ 	.word	0x00006030


	//----- nvinfo : EIATTR_COOP_GROUP_MASK_REGIDS
	.align		4
.L_39:
        /*0070*/ 	.byte	0x04, 0x29
        /*0072*/ 	.short	(.L_41 - .L_40)


	//   ....[0]....
.L_40:
        /*0074*/ 	.word	0xffffffff


	//   ....[1]....
        /*0078*/ 	.word	0xffffffff


	//   ....[2]....
        /*007c*/ 	.word	0xffffffff


	//   ....[3]....
        /*0080*/ 	.word	0xffffffff


	//   ....[4]....
        /*0084*/ 	.word	0xffffffff


	//   ....[5]....
        /*0088*/ 	.word	0xffffffff


	//   ....[6]....
        /*008c*/ 	.word	0xffffffff


	//   ....[7]....
        /*0090*/ 	.word	0xffffffff


	//   ....[8]....
        /*0094*/ 	.word	0xffffffff


	//   ....[9]....
        /*0098*/ 	.word	0xffffffff


	//   ....[10]....
        /*009c*/ 	.word	0xffffffff


	//   ....[11]....
        /*00a0*/ 	.word	0xffffffff


	//   ....[12]....
        /*00a4*/ 	.word	0xffffffff


	//----- nvinfo : EIATTR_COOP_GROUP_INSTR_OFFSETS
	.align		4
.L_41:
        /*00a8*/ 	.byte	0x04, 0x28
        /*00aa*/ 	.short	(.L_43 - .L_42)


	//   ....[0]....
.L_42:
        /*00ac*/ 	.word	0x000000d0


	//   ....[1]....
        /*00b0*/ 	.word	0x00000540


	//   ....[2]....
        /*00b4*/ 	.word	0x000008b0


	//   ....[3]....
        /*00b8*/ 	.word	0x00000a30


	//   ....[4]....
        /*00bc*/ 	.word	0x00000b30


	//   ....[5]....
        /*00c0*/ 	.word	0x00000c80


	//   ....[6]....
        /*00c4*/ 	.word	0x00000f20


	//   ....[7]....
        /*00c8*/ 	.word	0x00002850


	//   ....[8]....
        /*00cc*/ 	.word	0x00003cc0


	//   ....[9]....
        /*00d0*/ 	.word	0x00004190


	//   ....[10]....
        /*00d4*/ 	.word	0x000041c0


	//   ....[11]....
        /*00d8*/ 	.word	0x00004d00


	//   ....[12]....
        /*00dc*/ 	.word	0x00004f10


	//----- nvinfo : EIATTR_VRC_CTA_INIT_COUNT
	.align		4
.L_43:
        /*00e0*/ 	.byte	0x02, 0x4a
        /*00e2*/ 	.byte	0x80
	.zero		1


	//----- nvinfo : EIATTR_SYSCALL_OFFSETS
	.align		4
        /*00e4*/ 	.byte	0x04, 0x46
        /*00e6*/ 	.short	(.L_45 - .L_44)


	//   ....[0]....
.L_44:
        /*00e8*/ 	.word	0x00006c90


	//   ....[1]....
        /*00ec*/ 	.word	0x00006d80


	//   ....[2]....
        /*00f0*/ 	.word	0x00007740


	//   ....[3]....
        /*00f4*/ 	.word	0x00008110


	//----- nvinfo : EIATTR_MBARRIER_INSTR_OFFSETS
	.align		4
.L_45:
        /*00f8*/ 	.byte	0x04, 0x39
        /*00fa*/ 	.short	(.L_47 - .L_46)


	//   ....[0]....
.L_46:
        /*00fc*/ 	.word	0x00000670
        /*0100*/ 	.word	0x000000ff
        /*0104*/ 	.word	0x00000000
        /*0108*/ 	.short	0x0100
        /*010a*/ 	.byte	0x04
	.zero		1


	//   ....[1]....
        /*010c*/ 	.word	0x00000680
        /*0110*/ 	.word	0x000000ff
        /*0114*/ 	.word	0x00000088
        /*0118*/ 	.short	0x0100
        /*011a*/ 	.byte	0x04
	.zero		1


	//   ....[2]....
        /*011c*/ 	.word	0x00000690
        /*0120*/ 	.word	0x000000ff
        /*0124*/ 	.word	0x00000008
        /*0128*/ 	.short	0x0100
        /*012a*/ 	.byte	0x04
	.zero		1


	//   ....[3]....
        /*012c*/ 	.word	0x000006a0
        /*0130*/ 	.word	0x000000ff
        /*0134*/ 	.word	0x00000090
        /*0138*/ 	.short	0x0100
        /*013a*/ 	.byte	0x04
	.zero		1


	//   ....[4]....
        /*013c*/ 	.word	0x000006b0
        /*0140*/ 	.word	0x000000ff
        /*0144*/ 	.word	0x00000010
        /*0148*/ 	.short	0x0100
        /*014a*/ 	.byte	0x04
	.zero		1


	//   ....[5]....
        /*014c*/ 	.word	0x000006c0
        /*0150*/ 	.word	0x000000ff
        /*0154*/ 	.word	0x00000098
        /*0158*/ 	.short	0x0100
        /*015a*/ 	.byte	0x04
	.zero		1


	//   ....[6]....
        /*015c*/ 	.word	0x000006d0
        /*0160*/ 	.word	0x000000ff
        /*0164*/ 	.word	0x00000018
        /*0168*/ 	.short	0x0100
        /*016a*/ 	.byte	0x04
	.zero		1


	//   ....[7]....
        /*016c*/ 	.word	0x000006e0
        /*0170*/ 	.word	0x000000ff
        /*0174*/ 	.word	0x000000a0
        /*0178*/ 	.short	0x0100
        /*017a*/ 	.byte	0x04
	.zero		1


	//   ....[8]....
        /*017c*/ 	.word	0x000006f0
        /*0180*/ 	.word	0x000000ff
        /*0184*/ 	.word	0x00000020
        /*0188*/ 	.short	0x0100
        /*018a*/ 	.byte	0x04
	.zero		1


	//   ....[9]....
        /*018c*/ 	.word	0x00000700
        /*0190*/ 	.word	0x000000ff
        /*0194*/ 	.word	0x000000a8
        /*0198*/ 	.short	0x0100
        /*019a*/ 	.byte	0x04
	.zero		1


	//   ....[10]....
        /*019c*/ 	.word	0x00000710
        /*01a0*/ 	.word	0x000000ff
        /*01a4*/ 	.word	0x00000028
        /*01a8*/ 	.short	0x0100
        /*01aa*/ 	.byte	0x04
	.zero		1


	//   ....[11]....
        /*01ac*/ 	.word	0x00000720
        /*01b0*/ 	.word	0x000000ff
        /*01b4*/ 	.word	0x000000b0
        /*01b8*/ 	.short	0x0100
        /*01ba*/ 	.byte	0x04
	.zero		1


	//   ....[12]....
        /*01bc*/ 	.word	0x00000730
        /*01c0*/ 	.word	0x000000ff
        /*01c4*/ 	.word	0x00000030
        /*01c8*/ 	.short	0x0100
        /*01ca*/ 	.byte	0x04
	.zero		1


	//   ....[13]....
        /*01cc*/ 	.word	0x00000740
        /*01d0*/ 	.word	0x000000ff
        /*01d4*/ 	.word	0x000000b8
        /*01d8*/ 	.short	0x0100
        /*01da*/ 	.byte	0x04
	.zero		1


	//   ....[14]....
        /*01dc*/ 	.word	0x00000750
        /*01e0*/ 	.word	0x000000ff
        /*01e4*/ 	.word	0x00000038
        /*01e8*/ 	.short	0x0100
        /*01ea*/ 	.byte	0x04
	.zero		1


	//   ....[15]....
        /*01ec*/ 	.word	0x00000760
        /*01f0*/ 	.word	0x000000ff
        /*01f4*/ 	.word	0x000000c0
        /*01f8*/ 	.short	0x0100
        /*01fa*/ 	.byte	0x04
	.zero		1


	//   ....[16]....
        /*01fc*/ 	.word	0x00000770
        /*0200*/ 	.word	0x000000ff
        /*0204*/ 	.word	0x00000040
        /*0208*/ 	.short	0x0100
        /*020a*/ 	.byte	0x04
	.zero		1


	//   ....[17]....
        /*020c*/ 	.word	0x00000780
        /*0210*/ 	.word	0x000000ff
        /*0214*/ 	.word	0x000000c8
        /*0218*/ 	.short	0x0100
        /*021a*/ 	.byte	0x04
	.zero		1


	//   ....[18]....
        /*021c*/ 	.word	0x00000790
        /*0220*/ 	.word	0x000000ff
        /*0224*/ 	.word	0x00000048
        /*0228*/ 	.short	0x0100
        /*022a*/ 	.byte	0x04
	.zero		1


	//   ....[19]....
        /*022c*/ 	.word	0x000007a0
        /*0230*/ 	.word	0x000000ff
        /*0234*/ 	.word	0x000000d0
        /*0238*/ 	.short	0x0100
        /*023a*/ 	.byte	0x04
	.zero		1


	//   ....[20]....
        /*023c*/ 	.word	0x000007b0
        /*0240*/ 	.word	0x000000ff
        /*0244*/ 	.word	0x00000050
        /*0248*/ 	.short	0x0100
        /*024a*/ 	.byte	0x04
	.zero		1


	//   ....[21]....
        /*024c*/ 	.word	0x000007c0
        /*0250*/ 	.word	0x000000ff
        /*0254*/ 	.word	0x000000d8
        /*0258*/ 	.short	0x0100
        /*025a*/ 	.byte	0x04
	.zero		1


	//   ....[22]....
        /*025c*/ 	.word	0x000007d0
        /*0260*/ 	.word	0x000000ff
        /*0264*/ 	.word	0x00000058
        /*0268*/ 	.short	0x0100
        /*026a*/ 	.byte	0x04
	.zero		1


	//   ....[23]....
        /*026c*/ 	.word	0x000007e0
        /*0270*/ 	.word	0x000000ff
        /*0274*/ 	.word	0x000000e0
        /*0278*/ 	.short	0x0100
        /*027a*/ 	.byte	0x04
	.zero		1


	//   ....[24]....
        /*027c*/ 	.word	0x000007f0
        /*0280*/ 	.word	0x000000ff
        /*0284*/ 	.word	0x00000060
        /*0288*/ 	.short	0x0100
        /*028a*/ 	.byte	0x04
	.zero		1


	//   ....[25]....
        /*028c*/ 	.word	0x00000800
        /*0290*/ 	.word	0x000000ff
        /*0294*/ 	.word	0x000000e8
        /*0298*/ 	.short	0x0100
        /*029a*/ 	.byte	0x04
	.zero		1


	//   ....[26]....
        /*029c*/ 	.word	0x00000810
        /*02a0*/ 	.word	0x000000ff
        /*02a4*/ 	.word	0x00000068
        /*02a8*/ 	.short	0x0100
        /*02aa*/ 	.byte	0x04
	.zero		1


	//   ....[27]....
        /*02ac*/ 	.word	0x00000820
        /*02b0*/ 	.word	0x000000ff
        /*02b4*/ 	.word	0x000000f0
        /*02b8*/ 	.short	0x0100
        /*02ba*/ 	.byte	0x04
	.zero		1


	//   ....[28]....
        /*02bc*/ 	.word	0x00000830
        /*02c0*/ 	.word	0x000000ff
        /*02c4*/ 	.word	0x00000070
        /*02c8*/ 	.short	0x0100
        /*02ca*/ 	.byte	0x04
	.zero		1


	//   ....[29]....
        /*02cc*/ 	.word	0x00000840
        /*02d0*/ 	.word	0x000000ff
        /*02d4*/ 	.word	0x000000f8
        /*02d8*/ 	.short	0x0100
        /*02da*/ 	.byte	0x04
	.zero		1


	//   ....[30]....
        /*02dc*/ 	.word	0x00000850
        /*02e0*/ 	.word	0x000000ff
        /*02e4*/ 	.word	0x00000078
        /*02e8*/ 	.short	0x0100
        /*02ea*/ 	.byte	0x04
	.zero		1


	//   ....[31]....
        /*02ec*/ 	.word	0x00000860
        /*02f0*/ 	.word	0x000000ff
        /*02f4*/ 	.word	0x00000100
        /*02f8*/ 	.short	0x0100
        /*02fa*/ 	.byte	0x04
	.zero		1


	//   ....[32]....
        /*02fc*/ 	.word	0x00000870
        /*0300*/ 	.word	0x000000ff
        /*0304*/ 	.word	0x00000080
        /*0308*/ 	.short	0x0100
        /*030a*/ 	.byte	0x04
	.zero		1


	//   ....[33]....
        /*030c*/ 	.word	0x00000880
        /*0310*/ 	.word	0x000000ff
        /*0314*/ 	.word	0x00000108
        /*0318*/ 	.short	0x0100
        /*031a*/ 	.byte	0x04
	.zero		1


	//   ....[34]....
        /*031c*/ 	.word	0x000009c0
        /*0320*/ 	.word	0x000000ff
        /*0324*/ 	.word	0x00000110
        /*0328*/ 	.short	0x0100
        /*032a*/ 	.byte	0x04
	.zero		1


	//   ....[35]....
        /*032c*/ 	.word	0x000009d0
        /*0330*/ 	.word	0x000000ff
        /*0334*/ 	.word	0x00000128
        /*0338*/ 	.short	0x0100
        /*033a*/ 	.byte	0x04
	.zero		1


	//   ....[36]....
        /*033c*/ 	.word	0x000009e0
        /*0340*/ 	.word	0x000000ff
        /*0344*/ 	.word	0x00000118
        /*0348*/ 	.short	0x0100
        /*034a*/ 	.byte	0x04
	.zero		1


	//   ....[37]....
        /*034c*/ 	.word	0x000009f0
        /*0350*/ 	.word	0x000000ff
        /*0354*/ 	.word	0x00000130
        /*0358*/ 	.short	0x0100
        /*035a*/ 	.byte	0x04
	.zero		1


	//   ....[38]....
        /*035c*/ 	.word	0x00000a00
        /*0360*/ 	.word	0x000000ff
        /*0364*/ 	.word	0x00000120
        /*0368*/ 	.short	0x0100
        /*036a*/ 	.byte	0x04
	.zero		1


	//   ....[39]....
        /*036c*/ 	.word	0x00000a10
        /*0370*/ 	.word	0x000000ff
        /*0374*/ 	.word	0x00000138
        /*0378*/ 	.short	0x0100
        /*037a*/ 	.byte	0x04
	.zero		1


	//   ....[40]....
        /*037c*/ 	.word	0x00000b00
        /*0380*/ 	.word	0x000000ff
        /*0384*/ 	.word	0x00000140
        /*0388*/ 	.short	0x0100
        /*038a*/ 	.byte	0x04
	.zero		1


	//   ....[41]....
        /*038c*/ 	.word	0x00000b10
        /*0390*/ 	.word	0x000000ff
        /*0394*/ 	.word	0x00000148
        /*0398*/ 	.short	0x0100
        /*039a*/ 	.byte	0x04
	.zero		1


	//   ....[42]....
        /*039c*/ 	.word	0x00000c50
        /*03a0*/ 	.word	0x000000ff
        /*03a4*/ 	.word	0x00000150
        /*03a8*/ 	.short	0x0100
        /*03aa*/ 	.byte	0x06
	.zero		1


	//   ....[43]....
        /*03ac*/ 	.word	0x00000c60
        /*03b0*/ 	.word	0x000000ff
        /*03b4*/ 	.word	0x00000158
        /*03b8*/ 	.short	0x0100
        /*03ba*/ 	.byte	0x06
	.zero		1


	//   ....[44]....
        /*03bc*/ 	.word	0x00000da0
        /*03c0*/ 	.word	0x000000ff
        /*03c4*/ 	.word	0x00000160
        /*03c8*/ 	.short	0x0100
        /*03ca*/ 	.byte	0x04
	.zero		1


	//   ....[45]....
        /*03cc*/ 	.word	0x00000db0
        /*03d0*/ 	.word	0x000000ff
        /*03d4*/ 	.word	0x00000170
        /*03d8*/ 	.short	0x0100
        /*03da*/ 	.byte	0x04
	.zero		1


	//   ....[46]....
        /*03dc*/ 	.word	0x00000dc0
        /*03e0*/ 	.word	0x000000ff
        /*03e4*/ 	.word	0x00000168
        /*03e8*/ 	.short	0x0100
        /*03ea*/ 	.byte	0x04
	.zero		1


	//   ....[47]....
        /*03ec*/ 	.word	0x00000dd0
        /*03f0*/ 	.word	0x000000ff
        /*03f4*/ 	.word	0x00000178
        /*03f8*/ 	.short	0x0100
        /*03fa*/ 	.byte	0x04
	.zero		1


	//   ....[48]....
        /*03fc*/ 	.word	0x00000ed0
        /*0400*/ 	.word	0x000000ff
        /*0404*/ 	.word	0x00000180
        /*0408*/ 	.short	0x0100
        /*040a*/ 	.byte	0x06
	.zero		1


	//   ....[49]....
        /*040c*/ 	.word	0x00001a30
        /*0410*/ 	.word	0x000000ff
        /*0414*/ 	.word	0x00000088
        /*0418*/ 	.short	0x010a
        /*041a*/ 	.byte	0x04
	.zero		1


	//   ....[50]....
        /*041c*/ 	.word	0x00001d80
        /*0420*/ 	.word	0x000000ff
        /*0424*/ 	.word	0x00000088
        /*0428*/ 	.short	0x010a
        /*042a*/ 	.byte	0x09
	.zero		1


	//   ....[51]....
        /*042c*/ 	.word	0x00001f30
        /*0430*/ 	.word	0x000000ff
        /*0434*/ 	.word	0x00000088
        /*0438*/ 	.short	0x010a
        /*043a*/ 	.byte	0x08
	.zero		1


	//   ....[52]....
        /*043c*/ 	.word	0x00002160
        /*0440*/ 	.word	0x000000ff
        /*0444*/ 	.word	0x00000148
        /*0448*/ 	.short	0x0101
        /*044a*/ 	.byte	0x1e
	.zero		1


	//   ....[53]....
        /*044c*/ 	.word	0x00002190
        /*0450*/ 	.word	0x000000ff
        /*0454*/ 	.word	0x00000088
        /*0458*/ 	.short	0x010a
        /*045a*/ 	.byte	0x04
	.zero		1


	//   ....[54]....
        /*045c*/ 	.word	0x00002470
        /*0460*/ 	.word	0x000000ff
        /*0464*/ 	.word	0x00000088
        /*0468*/ 	.short	0x010a
        /*046a*/ 	.byte	0x09
	.zero		1


	//   ....[55]....
        /*046c*/ 	.word	0x00002620
        /*0470*/ 	.word	0x000000ff
        /*0474*/ 	.word	0x00000088
        /*0478*/ 	.short	0x010a
        /*047a*/ 	.byte	0x08
	.zero		1


	//   ....[56]....
        /*047c*/ 	.word	0x00002860
        /*0480*/ 	.word	0x000000ff
        /*0484*/ 	.word	0x00000150
        /*0488*/ 	.short	0x010a
        /*048a*/ 	.byte	0x1e
	.zero		1


	//   ....[57]....
        /*048c*/ 	.word	0x00002920
        /*0490*/ 	.word	0x000000ff
        /*0494*/ 	.word	0x00000000
        /*0498*/ 	.short	0x0101
        /*049a*/ 	.byte	0x04
	.zero		1


	//   ....[58]....
        /*049c*/ 	.word	0x00002f20
        /*04a0*/ 	.word	0x000000ff
        /*04a4*/ 	.word	0x00000000
        /*04a8*/ 	.short	0x010a
        /*04aa*/ 	.byte	0x04
	.zero		1


	//   ....[59]....
        /*04ac*/ 	.word	0x00002fc0
        /*04b0*/ 	.word	0x000000ff
        /*04b4*/ 	.word	0x00000000
        /*04b8*/ 	.short	0x010a
        /*04ba*/ 	.byte	0x05
	.zero		1


	//   ....[60]....
        /*04bc*/ 	.word	0x00003060
        /*04c0*/ 	.word	0x000000ff
        /*04c4*/ 	.word	0x00000000
        /*04c8*/ 	.short	0x010a
        /*04ca*/ 	.byte	0x05
	.zero		1


	//   ....[61]....
        /*04cc*/ 	.word	0x00003100
        /*04d0*/ 	.word	0x000000ff
        /*04d4*/ 	.word	0x00000000
        /*04d8*/ 	.short	0x010a
        /*04da*/ 	.byte	0x05
	.zero		1


	//   ....[62]....
        /*04dc*/ 	.word	0x000031a0
        /*04e0*/ 	.word	0x000000ff
        /*04e4*/ 	.word	0x00000000
        /*04e8*/ 	.short	0x010a
        /*04ea*/ 	.byte	0x05
	.zero		1


	//   ....[63]....
        /*04ec*/ 	.word	0x00003240
        /*04f0*/ 	.word	0x000000ff
        /*04f4*/ 	.word	0x00000000
        /*04f8*/ 	.short	0x010a
        /*04fa*/ 	.byte	0x05
	.zero		1


	//   ....[64]....
        /*04fc*/ 	.word	0x000032e0
        /*0500*/ 	.word	0x000000ff
        /*0504*/ 	.word	0x00000000
        /*0508*/ 	.short	0x010a
        /*050a*/ 	.byte	0x05
	.zero		1


	//   ....[65]....
        /*050c*/ 	.word	0x00003380
        /*0510*/ 	.word	0x000000ff
        /*0514*/ 	.word	0x00000000
        /*0518*/ 	.short	0x010a
        /*051a*/ 	.byte	0x05
	.zero		1


	//   ....[66]....
        /*051c*/ 	.word	0x00003420
        /*0520*/ 	.word	0x000000ff
        /*0524*/ 	.word	0x00000000
        /*0528*/ 	.short	0x010a
        /*052a*/ 	.byte	0x05
	.zero		1


	//   ....[67]....
        /*052c*/ 	.word	0x000034c0
        /*0530*/ 	.word	0x000000ff
        /*0534*/ 	.word	0x00000000
        /*0538*/ 	.short	0x010a
        /*053a*/ 	.byte	0x05
	.zero		1


	//   ....[68]....
        /*053c*/ 	.word	0x00003560
        /*0540*/ 	.word	0x000000ff
        /*0544*/ 	.word	0x00000000
        /*0548*/ 	.short	0x010a
        /*054a*/ 	.byte	0x05
	.zero		1


	//   ....[69]....
        /*054c*/ 	.word	0x00003600
        /*0550*/ 	.word	0x000000ff
        /*0554*/ 	.word	0x00000000
        /*0558*/ 	.short	0x010a
        /*055a*/ 	.byte	0x05
	.zero		1


	//   ....[70]....
        /*055c*/ 	.word	0x000036a0
        /*0560*/ 	.word	0x000000ff
        /*0564*/ 	.word	0x00000000
        /*0568*/ 	.short	0x010a
        /*056a*/ 	.byte	0x05
	.zero		1


	//   ....[71]....
        /*056c*/ 	.word	0x00003740
        /*0570*/ 	.word	0x000000ff
        /*0574*/ 	.word	0x00000000
        /*0578*/ 	.short	0x010a
        /*057a*/ 	.byte	0x05
	.zero		1


	//   ....[72]....
        /*057c*/ 	.word	0x000037e0
        /*0580*/ 	.word	0x000000ff
        /*0584*/ 	.word	0x00000000
        /*0588*/ 	.short	0x010a
        /*058a*/ 	.byte	0x05
	.zero		1


	//   ....[73]....
        /*058c*/ 	.word	0x00003880
        /*0590*/ 	.word	0x000000ff
        /*0594*/ 	.word	0x00000000
        /*0598*/ 	.short	0x010a
        /*059a*/ 	.byte	0x05
	.zero		1


	//   ....[74]....
        /*059c*/ 	.word	0x00003930
        /*05a0*/ 	.word	0x00000000
        /*05a4*/ 	.word	0x00000000
        /*05a8*/ 	.short	0x010a
        /*05aa*/ 	.byte	0xff
	.zero		1


	//   ....[75]....
        /*05ac*/ 	.word	0x00003a80
        /*05b0*/ 	.word	0x000000ff
        /*05b4*/ 	.word	0x00000158
        /*05b8*/ 	.short	0x010a
        /*05ba*/ 	.byte	0x04
	.zero		1


	//   ....[76]....
        /*05bc*/ 	.word	0x00003b20
        /*05c0*/ 	.word	0x000000ff
        /*05c4*/ 	.word	0x00000150
        /*05c8*/ 	.short	0x010a
        /*05ca*/ 	.byte	0x04
	.zero		1


	//   ....[77]....
        /*05cc*/ 	.word	0x00003bc0
        /*05d0*/ 	.word	0x000000ff
        /*05d4*/ 	.word	0x00000000
        /*05d8*/ 	.short	0x0101
        /*05da*/ 	.byte	0x05
	.zero		1


	//   ....[78]....
        /*05dc*/ 	.word	0x00003c00
        /*05e0*/ 	.word	0x000000ff
        /*05e4*/ 	.word	0x00000158
        /*05e8*/ 	.short	0x0106
        /*05ea*/ 	.byte	0x04
	.zero		1


	//   ....[79]....
        /*05ec*/ 	.word	0x00003c40
        /*05f0*/ 	.word	0x00000000
        /*05f4*/ 	.word	0x00000158
        /*05f8*/ 	.short	0x010a
        /*05fa*/ 	.byte	0xff
	.zero		1


	//   ....[80]....
        /*05fc*/ 	.word	0x00003e90
        /*0600*/ 	.word	0x000000ff
        /*0604*/ 	.word	0x00000008
        /*0608*/ 	.short	0x010a
        /*060a*/ 	.byte	0x05
	.zero		1


	//   ....[81]....
        /*060c*/ 	.word	0x00003eb0
        /*0610*/ 	.word	0x000000ff
        /*0614*/ 	.word	0x00000008
        /*0618*/ 	.short	0x010a
        /*061a*/ 	.byte	0x05
	.zero		1


	//   ....[82]....
        /*061c*/ 	.word	0x00004040
        /*0620*/ 	.word	0x000000ff
        /*0624*/ 	.word	0x00000008
        /*0628*/ 	.short	0x010a
        /*062a*/ 	.byte	0x05
	.zero		1


	//   ....[83]....
        /*062c*/ 	.word	0x00004060
        /*0630*/ 	.word	0x000000ff
        /*0634*/ 	.word	0x00000008
        /*0638*/ 	.short	0x010a
        /*063a*/ 	.byte	0x05
	.zero		1


	//   ....[84]....
        /*063c*/ 	.word	0x00004120
        /*0640*/ 	.word	0x000000ff
        /*0644*/ 	.word	0x00000000
        /*0648*/ 	.short	0x0101
        /*064a*/ 	.byte	0x04
	.zero		1


	//   ....[85]....
        /*064c*/ 	.word	0x000044b0
        /*0650*/ 	.word	0x000000ff
        /*0654*/ 	.word	0x00000150
        /*0658*/ 	.short	0x010a
        /*065a*/ 	.byte	0x14
	.zero		1


	//   ....[86]....
        /*065c*/ 	.word	0x00004550
        /*0660*/ 	.word	0x000000ff
        /*0664*/ 	.word	0x00000000
        /*0668*/ 	.short	0x0101
        /*066a*/ 	.byte	0x22
	.zero		1


	//   ....[87]....
        /*066c*/ 	.word	0x00004590
        /*0670*/ 	.word	0x000000ff
        /*0674*/ 	.word	0x00000170
        /*0678*/ 	.short	0x010a
        /*067a*/ 	.byte	0x19
	.zero		1


	//   ....[88]....
        /*067c*/ 	.word	0x00004630
        /*0680*/ 	.word	0x000000ff
        /*0684*/ 	.word	0x00000000
        /*0688*/ 	.short	0x010a
        /*068a*/ 	.byte	0x04
	.zero		1


	//   ....[89]....
        /*068c*/ 	.word	0x00004680
        /*0690*/ 	.word	0x000000ff
        /*0694*/ 	.word	0x00000000
        /*0698*/ 	.short	0x010a
        /*069a*/ 	.byte	0x12
	.zero		1


	//   ....[90]....
        /*069c*/ 	.word	0x000047d0
        /*06a0*/ 	.word	0x000000ff
        /*06a4*/ 	.word	0x00000000
        /*06a8*/ 	.short	0x010a
        /*06aa*/ 	.byte	0x05
	.zero		1


	//   ....[91]....
        /*06ac*/ 	.word	0x00004b00
        /*06b0*/ 	.word	0x000000ff
        /*06b4*/ 	.word	0x00000000
        /*06b8*/ 	.short	0x010a
        /*06ba*/ 	.byte	0x04
	.zero		1


	//   ....[92]....
        /*06bc*/ 	.word	0x00004ba0
        /*06c0*/ 	.word	0x00000000
        /*06c4*/ 	.word	0x00000000
        /*06c8*/ 	.short	0x010a
        /*06ca*/ 	.byte	0xff
	.zero		1


	//   ....[93]....
        /*06cc*/ 	.word	0x00004be0
        /*06d0*/ 	.word	0x00000000
        /*06d4*/ 	.word	0x00000000
        /*06d8*/ 	.short	0x010a
        /*06da*/ 	.byte	0xff
	.zero		1


	//   ....[94]....
        /*06dc*/ 	.word	0x00004c50
        /*06e0*/ 	.word	0x000000ff
        /*06e4*/ 	.word	0x00000000
        /*06e8*/ 	.short	0x0101
        /*06ea*/ 	.byte	0x04
	.zero		1


	//   ....[95]....
        /*06ec*/ 	.word	0x00004c90
        /*06f0*/ 	.word	0x000000ff
        /*06f4*/ 	.word	0x00000180
        /*06f8*/ 	.short	0x010a
        /*06fa*/ 	.byte	0x14
	.zero		1


	//   ....[96]....
        /*06fc*/ 	.word	0x00004cf0
        /*0700*/ 	.word	0x000000ff
        /*0704*/ 	.word	0x00000000
        /*0708*/ 	.short	0x0101
        /*070a*/ 	.byte	0x04
	.zero		1


	//   ....[97]....
        /*070c*/ 	.word	0x000051f0
        /*0710*/ 	.word	0x000000ff
        /*0714*/ 	.word	0x00000150
        /*0718*/ 	.short	0x010a
        /*071a*/ 	.byte	0x1b
	.zero		1


	//   ....[98]....
        /*071c*/ 	.word	0x00005290
        /*0720*/ 	.word	0x000000ff
        /*0724*/ 	.word	0x00000000
        /*0728*/ 	.short	0x0101
        /*072a*/ 	.byte	0x26
	.zero		1


	//   ....[99]....
        /*072c*/ 	.word	0x000057d0
        /*0730*/ 	.word	0x000000ff
        /*0734*/ 	.word	0x00000148
        /*0738*/ 	.short	0x010a
        /*073a*/ 	.byte	0x1b
	.zero		1


	//   ....[100]....
        /*073c*/ 	.word	0x000059c0
        /*0740*/ 	.word	0x000000ff
        /*0744*/ 	.word	0x00000128
        /*0748*/ 	.short	0x010a
        /*074a*/ 	.byte	0x11
	.zero		1


	//   ....[101]....
        /*074c*/ 	.word	0x00005d80
        /*0750*/ 	.word	0x000000ff
        /*0754*/ 	.word	0x00000110
        /*0758*/ 	.short	0x010b
        /*075a*/ 	.byte	0x11
	.zero		1


	//   ....[102]....
        /*075c*/ 	.word	0x00005d90
        /*0760*/ 	.word	0x000000ff
        /*0764*/ 	.word	0x00000000
        /*0768*/ 	.short	0x0101
        /*076a*/ 	.byte	0x05
	.zero		1


	//   ....[103]....
        /*076c*/ 	.word	0x00005db0
        /*0770*/ 	.word	0x000000ff
        /*0774*/ 	.word	0x00000128
        /*0778*/ 	.short	0x010a
        /*077a*/ 	.byte	0x06
	.zero		1


	//   ....[104]....
        /*077c*/ 	.word	0x00006050
        /*0780*/ 	.word	0x000000ff
        /*0784*/ 	.word	0x00000110
        /*0788*/ 	.short	0x010b
        /*078a*/ 	.byte	0x06
	.zero		1


	//   ....[105]....
        /*078c*/ 	.word	0x00006080
        /*0790*/ 	.word	0x000000ff
        /*0794*/ 	.word	0x00000000
        /*0798*/ 	.short	0x0101
        /*079a*/ 	.byte	0x04
	.zero		1


	//   ....[106]....
        /*079c*/ 	.word	0x000060d0
        /*07a0*/ 	.word	0x000000ff
        /*07a4*/ 	.word	0x00000000
        /*07a8*/ 	.short	0x010a
        /*07aa*/ 	.byte	0x04
	.zero		1


	//   ....[107]....
        /*07ac*/ 	.word	0x00006160
        /*07b0*/ 	.word	0x000000ff
        /*07b4*/ 	.word	0x00000000
        /*07b8*/ 	.short	0x010a
        /*07ba*/ 	.byte	0x05
	.zero		1


	//   ....[108]....
        /*07bc*/ 	.word	0x00006200
        /*07c0*/ 	.word	0x00000000
        /*07c4*/ 	.word	0x00000000
        /*07c8*/ 	.short	0x010a
        /*07ca*/ 	.byte	0xff
	.zero		1


	//   ....[109]....
        /*07cc*/ 	.word	0x00006530
        /*07d0*/ 	.word	0x000000ff
        /*07d4*/ 	.word	0x00000150
        /*07d8*/ 	.short	0x010a
        /*07da*/ 	.byte	0x2d
	.zero		1


	//   ....[110]....
        /*07dc*/ 	.word	0x00006600
        /*07e0*/ 	.word	0x000000ff
        /*07e4*/ 	.word	0x00000000
        /*07e8*/ 	.short	0x0101
        /*07ea*/ 	.byte	0x04
	.zero		1


	//   ....[111]....
        /*07ec*/ 	.word	0x00007230
        /*07f0*/ 	.word	0x00000000
        /*07f4*/ 	.word	0x00000110
        /*07f8*/ 	.short	0x010a
        /*07fa*/ 	.byte	0xff
	.zero		1


	//   ....[112]....
        /*07fc*/ 	.word	0x00007350
        /*0800*/ 	.word	0x0000003a
        /*0804*/ 	.word	0x00000160
        /*0808*/ 	.short	0x010a
        /*080a*/ 	.byte	0xff
	.zero		1


	//   ....[113]....
        /*080c*/ 	.word	0x00007510
        /*0810*/ 	.word	0x00000000
        /*0814*/ 	.word	0x00000110
        /*0818*/ 	.short	0x010a
        /*081a*/ 	.byte	0xff
	.zero		1


	//   ....[114]....
        /*081c*/ 	.word	0x00007620
        /*0820*/ 	.word	0x0000003a
        /*0824*/ 	.word	0x00000160
        /*0828*/ 	.short	0x010a
        /*082a*/ 	.byte	0xff
	.zero		1


	//   ....[115]....
        /*082c*/ 	.word	0x00007e80
        /*0830*/ 	.word	0x00000000
        /*0834*/ 	.word	0x00000000
        /*0838*/ 	.short	0x0101
        /*083a*/ 	.byte	0xff
	.zero		1


	//   ....[116]....
        /*083c*/ 	.word	0x00007e90
        /*0840*/ 	.word	0x00000003
        /*0844*/ 	.word	0x00000110
        /*0848*/ 	.short	0x010a
        /*084a*/ 	.byte	0xff
	.zero		1


	//   ....[117]....
        /*084c*/ 	.word	0x00007f50
        /*0850*/ 	.word	0x00000003
        /*0854*/ 	.word	0x00000110
        /*0858*/ 	.short	0x010a
        /*085a*/ 	.byte	0xff
	.zero		1


	//   ....[118]....
        /*085c*/ 	.word	0x00008200
        /*0860*/ 	.word	0x0000003a
        /*0864*/ 	.word	0x00000000
        /*0868*/ 	.short	0x0101
        /*086a*/ 	.byte	0xff
	.zero		1


	//   ....[119]....
        /*086c*/ 	.word	0x000088a0
        /*0870*/ 	.word	0x00000000
        /*0874*/ 	.word	0x00000000
        /*0878*/ 	.short	0x0101
        /*087a*/ 	.byte	0xff
	.zero		1


	//   ....[120]....
        /*087c*/ 	.word	0x00008b20
        /*0880*/ 	.word	0x000000ff
        /*0884*/ 	.word	0x00000000
        /*0888*/ 	.short	0x0101
        /*088a*/ 	.byte	0x04
	.zero		1


	//   ....[121]....
        /*088c*/ 	.word	0x00008b50
        /*0890*/ 	.word	0x00000000
        /*0894*/ 	.word	0x00000088
        /*0898*/ 	.short	0x010a
        /*089a*/ 	.byte	0xff
	.zero		1


	//   ....[122]....
        /*089c*/ 	.word	0x00008bb0
        /*08a0*/ 	.word	0x00000000
        /*08a4*/ 	.word	0x00000088
        /*08a8*/ 	.short	0x010a
        /*08aa*/ 	.byte	0xff
	.zero		1


	//   ....[123]....
        /*08ac*/ 	.word	0x00008c10
        /*08b0*/ 	.word	0x00000000
        /*08b4*/ 	.word	0x00000150
        /*08b8*/ 	.short	0x010a
        /*08ba*/ 	.byte	0xff
	.zero		1


	//   ....[124]....
        /*08bc*/ 	.word	0x00008c70
        /*08c0*/ 	.word	0x00000000
        /*08c4*/ 	.word	0x00000000
        /*08c8*/ 	.short	0x010a
        /*08ca*/ 	.byte	0xff
	.zero		1


	//   ....[125]....
        /*08cc*/ 	.word	0x00008cd0
        /*08d0*/ 	.word	0x00000000
        /*08d4*/ 	.word	0x00000000
        /*08d8*/ 	.short	0x010a
        /*08da*/ 	.byte	0xff
	.zero		1


	//   ....[126]....
        /*08dc*/ 	.word	0x00008d30
        /*08e0*/ 	.word	0x00000000
        /*08e4*/ 	.word	0x00000000
        /*08e8*/ 	.short	0x010a
        /*08ea*/ 	.byte	0xff
	.zero		1


	//   ....[127]....
        /*08ec*/ 	.word	0x00008d90
        /*08f0*/ 	.word	0x00000000
        /*08f4*/ 	.word	0x00000000
        /*08f8*/ 	.short	0x010a
        /*08fa*/ 	.byte	0xff
	.zero		1


	//   ....[128]....
        /*08fc*/ 	.word	0x00008df0
        /*0900*/ 	.word	0x00000000
        /*0904*/ 	.word	0x00000000
        /*0908*/ 	.short	0x010a
        /*090a*/ 	.byte	0xff
	.zero		1


	//   ....[129]....
        /*090c*/ 	.word	0x00008e50
        /*0910*/ 	.word	0x00000000
        /*0914*/ 	.word	0x00000000
        /*0918*/ 	.short	0x010a
        /*091a*/ 	.byte	0xff
	.zero		1


	//   ....[130]....
        /*091c*/ 	.word	0x00008eb0
        /*0920*/ 	.word	0x00000000
        /*0924*/ 	.word	0x00000000
        /*0928*/ 	.short	0x010a
        /*092a*/ 	.byte	0xff
	.zero		1


	//   ....[131]....
        /*092c*/ 	.word	0x00008f10
        /*0930*/ 	.word	0x00000000
        /*0934*/ 	.word	0x00000000
        /*0938*/ 	.short	0x010a
        /*093a*/ 	.byte	0xff
	.zero		1


	//   ....[132]....
        /*093c*/ 	.word	0x00008f70
        /*0940*/ 	.word	0x00000000
        /*0944*/ 	.word	0x00000000
        /*0948*/ 	.short	0x010a
        /*094a*/ 	.byte	0xff
	.zero		1


	//   ....[133]....
        /*094c*/ 	.word	0x00008fd0
        /*0950*/ 	.word	0x00000000
        /*0954*/ 	.word	0x00000000
        /*0958*/ 	.short	0x010a
        /*095a*/ 	.byte	0xff
	.zero		1


	//   ....[134]....
        /*095c*/ 	.word	0x00009030
        /*0960*/ 	.word	0x00000000
        /*0964*/ 	.word	0x00000000
        /*0968*/ 	.short	0x010a
        /*096a*/ 	.byte	0xff
	.zero		1


	//   ....[135]....
        /*096c*/ 	.word	0x00009090
        /*0970*/ 	.word	0x00000000
        /*0974*/ 	.word	0x00000000
        /*0978*/ 	.short	0x010a
        /*097a*/ 	.byte	0xff
	.zero		1


	//   ....[136]....
        /*097c*/ 	.word	0x000090f0
        /*0980*/ 	.word	0x00000000
        /*0984*/ 	.word	0x00000000
        /*0988*/ 	.short	0x010a
        /*098a*/ 	.byte	0xff
	.zero		1


	//   ....[137]....
        /*098c*/ 	.word	0x00009150
        /*0990*/ 	.word	0x00000000
        /*0994*/ 	.word	0x00000000
        /*0998*/ 	.short	0x010a
        /*099a*/ 	.byte	0xff
	.zero		1


	//   ....[138]....
        /*099c*/ 	.word	0x000091b0
        /*09a0*/ 	.word	0x00000000
        /*09a4*/ 	.word	0x00000000
        /*09a8*/ 	.short	0x010a
        /*09aa*/ 	.byte	0xff
	.zero		1


	//   ....[139]....
        /*09ac*/ 	.word	0x00009210
        /*09b0*/ 	.word	0x00000000
        /*09b4*/ 	.word	0x00000000
        /*09b8*/ 	.short	0x010a
        /*09ba*/ 	.byte	0xff
	.zero		1


	//   ....[140]....
        /*09bc*/ 	.word	0x00009270
        /*09c0*/ 	.word	0x00000004
        /*09c4*/ 	.word	0x00000158
        /*09c8*/ 	.short	0x010a
        /*09ca*/ 	.byte	0xff
	.zero		1


	//   ....[141]....
        /*09cc*/ 	.word	0x000092d0
        /*09d0*/ 	.word	0x00000004
        /*09d4*/ 	.word	0x00000150
        /*09d8*/ 	.short	0x010a
        /*09da*/ 	.byte	0xff
	.zero		1


	//   ....[142]....
        /*09dc*/ 	.word	0x00009330
        /*09e0*/ 	.word	0x00000005
        /*09e4*/ 	.word	0x00000008
        /*09e8*/ 	.short	0x010a
        /*09ea*/ 	.byte	0xff
	.zero		1


	//   ....[143]....
        /*09ec*/ 	.word	0x00009410
        /*09f0*/ 	.word	0x00000003
        /*09f4*/ 	.word	0x00000008
        /*09f8*/ 	.short	0x010a
        /*09fa*/ 	.byte	0xff
	.zero		1


	//   ....[144]....
        /*09fc*/ 	.word	0x00009470
        /*0a00*/ 	.word	0x00000004
        /*0a04*/ 	.word	0x00000150
        /*0a08*/ 	.short	0x010a
        /*0a0a*/ 	.byte	0xff
	.zero		1


	//   ....[145]....
        /*0a0c*/ 	.word	0x000094d0
        /*0a10*/ 	.word	0x00000004
        /*0a14*/ 	.word	0x00000170
        /*0a18*/ 	.short	0x010a
        /*0a1a*/ 	.byte	0xff
	.zero		1


	//   ....[146]....
        /*0a1c*/ 	.word	0x00009530
        /*0a20*/ 	.word	0x00000004
        /*0a24*/ 	.word	0x00000000
        /*0a28*/ 	.short	0x010a
        /*0a2a*/ 	.byte	0xff
	.zero		1


	//   ....[147]....
        /*0a2c*/ 	.word	0x00009590
        /*0a30*/ 	.word	0x00000000
        /*0a34*/ 	.word	0x00000000
        /*0a38*/ 	.short	0x010a
        /*0a3a*/ 	.byte	0xff
	.zero		1


	//   ....[148]....
        /*0a3c*/ 	.word	0x000095f0
        /*0a40*/ 	.word	0x00000000
        /*0a44*/ 	.word	0x00000180
        /*0a48*/ 	.short	0x010a
        /*0a4a*/ 	.byte	0xff
	.zero		1


	//   ....[149]....
        /*0a4c*/ 	.word	0x00009650
        /*0a50*/ 	.word	0x00000000
        /*0a54*/ 	.word	0x00000150
        /*0a58*/ 	.short	0x010a
        /*0a5a*/ 	.byte	0xff
	.zero		1


	//   ....[150]....
        /*0a5c*/ 	.word	0x000096b0
        /*0a60*/ 	.word	0x00000000
        /*0a64*/ 	.word	0x00000148
        /*0a68*/ 	.short	0x010a
        /*0a6a*/ 	.byte	0xff
	.zero		1


	//   ....[151]....
        /*0a6c*/ 	.word	0x00009710
        /*0a70*/ 	.word	0x00000002
        /*0a74*/ 	.word	0x00000128
        /*0a78*/ 	.short	0x010a
        /*0a7a*/ 	.byte	0xff
	.zero		1


	//   ....[152]....
        /*0a7c*/ 	.word	0x00009770
        /*0a80*/ 	.word	0x00000000
        /*0a84*/ 	.word	0x00000128
        /*0a88*/ 	.short	0x010a
        /*0a8a*/ 	.byte	0xff
	.zero		1


	//   ....[153]....
        /*0a8c*/ 	.word	0x000097d0
        /*0a90*/ 	.word	0x00000000
        /*0a94*/ 	.word	0x00000000
        /*0a98*/ 	.short	0x010a
        /*0a9a*/ 	.byte	0xff
	.zero		1


	//   ....[154]....
        /*0a9c*/ 	.word	0x00009830
        /*0aa0*/ 	.word	0x00000000
        /*0aa4*/ 	.word	0x00000000
        /*0aa8*/ 	.short	0x010a
        /*0aaa*/ 	.byte	0xff
	.zero		1


	//   ....[155]....
        /*0aac*/ 	.word	0x00009890
        /*0ab0*/ 	.word	0x00000000
        /*0ab4*/ 	.word	0x00000150
        /*0ab8*/ 	.short	0x010a
        /*0aba*/ 	.byte	0xff
	.zero		1


	//   ....[156]....
        /*0abc*/ 	.word	0x000098e0
        /*0ac0*/ 	.word	0x00000000
        /*0ac4*/ 	.word	0x00000110
        /*0ac8*/ 	.short	0x010a
        /*0aca*/ 	.byte	0xff
	.zero		1


	//   ....[157]....
        /*0acc*/ 	.word	0x00009930
        /*0ad0*/ 	.word	0x0000003a
        /*0ad4*/ 	.word	0x00000160
        /*0ad8*/ 	.short	0x010a
        /*0ada*/ 	.byte	0xff
	.zero		1


	//   ....[158]....
        /*0adc*/ 	.word	0x00009980
        /*0ae0*/ 	.word	0x00000003
        /*0ae4*/ 	.word	0x00000110
        /*0ae8*/ 	.short	0x010a
        /*0aea*/ 	.byte	0xff
	.zero		1


	//----- nvinfo : EIATTR_NUM_MBARRIERS
	.align		4
.L_47:
        /*0aec*/ 	.byte	0x03, 0x38
        /*0aee*/ 	.short	0x0031


	//----- nvinfo : EIATTR_EXIT_INSTR_OFFSETS
	.align		4
        /*0af0*/ 	.byte	0x04, 0x1c
        /*0af2*/ 	.short	(.L_49 - .L_48)


	//   ....[0]....
.L_48:
        /*0af4*/ 	.word	0x00003960


	//   ....[1]....
        /*0af8*/ 	.word	0x00003c10


	//   ....[2]....
        /*0afc*/ 	.word	0x00003c70


	//   ....[3]....
        /*0b00*/ 	.word	0x00004f20


	//   ....[4]....
        /*0b04*/ 	.word	0x00006230


	//   ....[5]....
        /*0b08*/ 	.word	0x00006270


	//   ....[6]....
        /*0b0c*/ 	.word	0x00008a00


	//   ....[7]....
        /*0b10*/ 	.word	0x00008a80


	//   ....[8]....
        /*0b14*/ 	.word	0x00008ab0


	//   ....[9]....
        /*0b18*/ 	.word	0x00008b30


	//----- nvinfo : EIATTR_MAX_THREADS
	.align		4
.L_49:
        /*0b1c*/ 	.byte	0x04, 0x05
        /*0b1e*/ 	.short	(.L_51 - .L_50)
.L_50:
        /*0b20*/ 	.word	0x00000100
        /*0b24*/ 	.word	0x00000001
        /*0b28*/ 	.word	0x00000001


	//----- nvinfo : EIATTR_CRS_STACK_SIZE
	.align		4
.L_51:
        /*0b2c*/ 	.byte	0x04, 0x1e
        /*0b2e*/ 	.short	(.L_53 - .L_52)
.L_52:
        /*0b30*/ 	.word	0x00000000


	//----- nvinfo : EIATTR_CBANK_PARAM_SIZE
	.align		4
.L_53:
        /*0b34*/ 	.byte	0x03, 0x19
        /*0b36*/ 	.short	0x0900


	//----- nvinfo : EIATTR_PARAM_CBANK
	.align		4
        /*0b38*/ 	.byte	0x04, 0x0a
        /*0b3a*/ 	.short	(.L_55 - .L_54)
	.align		4
.L_54:
        /*0b3c*/ 	.word	index@(.nv.constant0._ZN7cutlass13device_kernelINS_4conv6kernel13ConvUniversalINS1_16ConvProblemShapeILNS1_8OperatorE1ELi3EEENS1_10collective14CollectiveConvINS1_47MainloopSm100TmaUmmaWarpSpecializedImplicitGemmILS5_1ELi17ELi3ELi1ELi2EN4cute5tupleIJNSA_1CILi2EEENSC_ILi1EEESE_EEEEENSB_IJNSC_ILi128EEENSC_ILi64EEENSB_IJSI_EEEEEENS_6half_tESL_NSA_8TiledMMAINSA_8MMA_AtomIJNSA_26SM100_MMA_F16BF16_2x1SM_SSISL_SL_fLi128ELi64ELNSA_4UMMA5MajorE0ELSQ_1ELNSP_7ScaleInE0ELSR_0EEEEEENSA_6LayoutINSB_IJSE_SE_SE_EEENSB_IJNSC_ILi0EEESW_SW_EEEEENSB_IJNSA_10UnderscoreESZ_SZ_EEEEENS7_6detail27Sm100ImplicitGemmTileTraitsINSA_25SM100_TMA_2SM_LOAD_IM2COLENSA_14ComposedLayoutINSA_7SwizzleILi3ELi4ELi3EEENSA_18smem_ptr_flag_bitsILi16EEENSU_INSB_IJNSC_ILi8EEESI_EEENSB_IJSI_SE_EEEEEEEvEENS13_INSA_18SM100_TMA_2SM_LOADENS15_INS16_ILi2ELi4ELi3EEES19_NSU_INSB_IJNSC_ILi32EEES1A_EEENSB_IJSE_S1I_EEEEEEEvEEEENS_8epilogue10collective18CollectiveEpilogueINS1P_23Sm100TmaWarpSpecializedILi3ELi2ELi16ELb1ELb0EEEJNSB_IJSI_SI_SJ_EEENSB_IJNSU_ISI_SE_EENSU_INSB_IJNSC_ILi16EEESD_EEES1K_EEEEESL_NSB_IJNSB_IJllllEEESE_SW_EEESL_S21_NS1P_6fusion15FusionCallbacksIS1T_NS22_17LinearCombinationISL_fSL_fLNS_15FloatRoundStyleE2EEES1U_S1Z_JEEENSA_5SM1004TMEM4LOAD26SM100_TMEM_LOAD_32dp32b16xENSA_20SM90_TMA_LOAD_IM2COLENS15_INS16_ILi1ELi4ELi3EEES19_NSU_INSB_IJS1A_S1W_EEENSB_IJS1W_SE_EEEEEEENSA_39AutoVectorizingCopyWithAssumedAlignmentILi128EEENSA_21SM90_TMA_STORE_IM2COLES2H_S2J_S2J_EEEvvEEEEvNT_6ParamsE)
        /*0b40*/ 	.short	0x0380
        /*0b42*/ 	.short	0x0900


	//----- nvinfo : EIATTR_SW_WAR
	.align		4
.L_55:
        /*0b44*/ 	.byte	0x04, 0x36
        /*0b46*/ 	.short	(.L_57 - .L_56)
.L_56:
        /*0b48*/ 	.word	0x00000008
.L_57:


//--------------------- .nv.callgraph             --------------------------
	.section	.nv.callgraph,"",@"SHT_CUDA_CALLGRAPH"
	.align	4
	.sectionentsize	8
	.align		4
        /*0000*/ 	.word	0x00000000
	.align		4
        /*0004*/ 	.word	0xffffffff
	.align		4
        /*0008*/ 	.word	index@(_ZN7cutlass13device_kernelINS_4conv6kernel13ConvUniversalINS1_16ConvProblemShapeILNS1_8OperatorE1ELi3EEENS1_10collective14CollectiveConvINS1_47MainloopSm100TmaUmmaWarpSpecializedImplicitGemmILS5_1ELi17ELi3ELi1ELi2EN4cute5tupleIJNSA_1CILi2EEENSC_ILi1EEESE_EEEEENSB_IJNSC_ILi128EEENSC_ILi64EEENSB_IJSI_EEEEEENS_6half_tESL_NSA_8TiledMMAINSA_8MMA_AtomIJNSA_26SM100_MMA_F16BF16_2x1SM_SSISL_SL_fLi128ELi64ELNSA_4UMMA5MajorE0ELSQ_1ELNSP_7ScaleInE0ELSR_0EEEEEENSA_6LayoutINSB_IJSE_SE_SE_EEENSB_IJNSC_ILi0EEESW_SW_EEEEENSB_IJNSA_10UnderscoreESZ_SZ_EEEEENS7_6detail27Sm100ImplicitGemmTileTraitsINSA_25SM100_TMA_2SM_LOAD_IM2COLENSA_14ComposedLayoutINSA_7SwizzleILi3ELi4ELi3EEENSA_18smem_ptr_flag_bitsILi16EEENSU_INSB_IJNSC_ILi8EEESI_EEENSB_IJSI_SE_EEEEEEEvEENS13_INSA_18SM100_TMA_2SM_LOADENS15_INS16_ILi2ELi4ELi3EEES19_NSU_INSB_IJNSC_ILi32EEES1A_EEENSB_IJSE_S1I_EEEEEEEvEEEENS_8epilogue10collective18CollectiveEpilogueINS1P_23Sm100TmaWarpSpecializedILi3ELi2ELi16ELb1ELb0EEEJNSB_IJSI_SI_SJ_EEENSB_IJNSU_ISI_SE_EENSU_INSB_IJNSC_ILi16EEESD_EEES1K_EEEEESL_NSB_IJNSB_IJllllEEESE_SW_EEESL_S21_NS1P_6fusion15FusionCallbacksIS1T_NS22_17LinearCombinationISL_fSL_fLNS_15FloatRoundStyleE2EEES1U_S1Z_JEEENSA_5SM1004TMEM4LOAD26SM100_TMEM_LOAD_32dp32b16xENSA_20SM90_TMA_LOAD_IM2COLENS15_INS16_ILi1ELi4ELi3EEES19_NSU_INSB_IJS1A_S1W_EEENSB_IJS1W_SE_EEEEEEENSA_39AutoVectorizingCopyWithAssumedAlignmentILi128EEENSA_21SM90_TMA_STORE_IM2COLES2H_S2J_S2J_EEEvvEEEEvNT_6ParamsE)
	.align		4
        /*000c*/ 	.word	index@(__assertfail)
	.align		4
        /*0010*/ 	.word	0x00000000
	.align		4
        /*0014*/ 	.word	0xfffffffe
	.align		4
        /*0018*/ 	.word	0x00000000
	.align		4
        /*001c*/ 	.word	0xfffffffd
	.align		4
        /*0020*/ 	.word	0x00000000
	.align		4
        /*0024*/ 	.word	0xfffffffc


//--------------------- .nv.constant4             --------------------------
	.section	.nv.constant4,"a",@progbits
	.align	8
	.align		8
.nv.constant4:
        /*0000*/ 	.dword	__assertfail
	.align		8
        /*0008*/ 	.dword	__unnamed_1
	.align		8
        /*0010*/ 	.dword	__unnamed_2
	.align		8
        /*0018*/ 	.dword	_ZN39_INTERNAL_a85ad174_4_k_cu_c0376a58_34344cuda3std3__45__cpo5beginE
	.align		8
        /*0020*/ 	.dword	_ZN39_INTERNAL_a85ad174_4_k_cu_c0376a58_34344cuda3std3__45__cpo3endE
	.align		8
        /*0028*/ 	.dword	_ZN39_INTERNAL_a85ad174_4_k_cu_c0376a58_34344cuda3std3__45__cpo6cbeginE
	.align		8
        /*0030*/ 	.dword	_ZN39_INTERNAL_a85ad174_4_k_cu_c0376a58_34344cuda3std3__45__cpo4cendE
	.align		8
        /*0038*/ 	.dword	_ZN39_INTERNAL_a85ad174_4_k_cu_c0376a58_34344cuda3std3__441_GLOBAL__N__a85ad174_4_k_cu_c0376a58_34346ignoreE
	.align		8
        /*0040*/ 	.dword	_ZN39_INTERNAL_a85ad174_4_k_cu_c0376a58_34344cuda3std3__419piecewise_constructE
	.align		8
        /*0048*/ 	.dword	_ZN39_INTERNAL_a85ad174_4_k_cu_c0376a58_34344cuda3std3__48in_placeE
	.align		8
        /*0050*/ 	.dword	_ZN39_INTERNAL_a85ad174_4_k_cu_c0376a58_34344cuda3std6ranges3__45__cpo4swapE
	.align		8
        /*0058*/ 	.dword	_ZN39_INTERNAL_a85ad174_4_k_cu_c0376a58_34344cuda3std6ranges3__45__cpo9iter_moveE
	.align		8
        /*0060*/ 	.dword	_ZN39_INTERNAL_a85ad174_4_k_cu_c0376a58_34344cute7productE
	.align		8
        /*0068*/ 	.dword	_ZN39_INTERNAL_a85ad174_4_k_cu_c0376a58_34344cute1_E
	.align		8
        /*0070*/ 	.dword	$str$27
	.align		8
        /*0078*/ 	.dword	$str$28
	.align		8
        /*0080*/ 	.dword	$str$29
	.align		8
        /*0088*/ 	.dword	$str$30


//--------------------- .text._ZN7cutlass13device_kernelINS_4conv6kernel13ConvUniversalINS1_16ConvProblemShapeILNS1_8OperatorE1ELi3EEENS1_10collective14CollectiveConvINS1_47MainloopSm100TmaUmmaWarpSpecializedImplicitGemmILS5_1ELi17ELi3ELi1ELi2EN4cute5tupleIJNSA_1CILi2EEENSC_ILi1EEESE_EEEEENSB_IJNSC_ILi128EEENSC_ILi64EEENSB_IJSI_EEEEEENS_6half_tESL_NSA_8TiledMMAINSA_8MMA_AtomIJNSA_26SM100_MMA_F16BF16_2x1SM_SSISL_SL_fLi128ELi64ELNSA_4UMMA5MajorE0ELSQ_1ELNSP_7ScaleInE0ELSR_0EEEEEENSA_6LayoutINSB_IJSE_SE_SE_EEENSB_IJNSC_ILi0EEESW_SW_EEEEENSB_IJNSA_10UnderscoreESZ_SZ_EEEEENS7_6detail27Sm100ImplicitGemmTileTraitsINSA_25SM100_TMA_2SM_LOAD_IM2COLENSA_14ComposedLayoutINSA_7SwizzleILi3ELi4ELi3EEENSA_18smem_ptr_flag_bitsILi16EEENSU_INSB_IJNSC_ILi8EEESI_EEENSB_IJSI_SE_EEEEEEEvEENS13_INSA_18SM100_TMA_2SM_LOADENS15_INS16_ILi2ELi4ELi3EEES19_NSU_INSB_IJNSC_ILi32EEES1A_EEENSB_IJSE_S1I_EEEEEEEvEEEENS_8epilogue10collective18CollectiveEpilogueINS1P_23Sm100TmaWarpSpecializedILi3ELi2ELi16ELb1ELb0EEEJNSB_IJSI_SI_SJ_EEENSB_IJNSU_ISI_SE_EENSU_INSB_IJNSC_ILi16EEESD_EEES1K_EEEEESL_NSB_IJNSB_IJllllEEESE_SW_EEESL_S21_NS1P_6fusion15FusionCallbacksIS1T_NS22_17LinearCombinationISL_fSL_fLNS_15FloatRoundStyleE2EEES1U_S1Z_JEEENSA_5SM1004TMEM4LOAD26SM100_TMEM_LOAD_32dp32b16xENSA_20SM90_TMA_LOAD_IM2COLENS15_INS16_ILi1ELi4ELi3EEES19_NSU_INSB_IJS1A_S1W_EEENSB_IJS1W_SE_EEEEEEENSA_39AutoVectorizingCopyWithAssumedAlignmentILi128EEENSA_21SM90_TMA_STORE_IM2COLES2H_S2J_S2J_EEEvvEEEEvNT_6ParamsE --------------------------
	.section	.text._ZN7cutlass13device_kernelINS_4conv6kernel13ConvUniversalINS1_16ConvProblemShapeILNS1_8OperatorE1ELi3EEENS1_10collective14CollectiveConvINS1_47MainloopSm100TmaUmmaWarpSpecializedImplicitGemmILS5_1ELi17ELi3ELi1ELi2EN4cute5tupleIJNSA_1CILi2EEENSC_ILi1EEESE_EEEEENSB_IJNSC_ILi128EEENSC_ILi64EEENSB_IJSI_EEEEEENS_6half_tESL_NSA_8TiledMMAINSA_8MMA_AtomIJNSA_26SM100_MMA_F16BF16_2x1SM_SSISL_SL_fLi128ELi64ELNSA_4UMMA5MajorE0ELSQ_1ELNSP_7ScaleInE0ELSR_0EEEEEENSA_6LayoutINSB_IJSE_SE_SE_EEENSB_IJNSC_ILi0EEESW_SW_EEEEENSB_IJNSA_10UnderscoreESZ_SZ_EEEEENS7_6detail27Sm100ImplicitGemmTileTraitsINSA_25SM100_TMA_2SM_LOAD_IM2COLENSA_14ComposedLayoutINSA_7SwizzleILi3ELi4ELi3EEENSA_18smem_ptr_flag_bitsILi16EEENSU_INSB_IJNSC_ILi8EEESI_EEENSB_IJSI_SE_EEEEEEEvEENS13_INSA_18SM100_TMA_2SM_LOADENS15_INS16_ILi2ELi4ELi3EEES19_NSU_INSB_IJNSC_ILi32EEES1A_EEENSB_IJSE_S1I_EEEEEEEvEEEENS_8epilogue10collective18CollectiveEpilogueINS1P_23Sm100TmaWarpSpecializedILi3ELi2ELi16ELb1ELb0EEEJNSB_IJSI_SI_SJ_EEENSB_IJNSU_ISI_SE_EENSU_INSB_IJNSC_ILi16EEESD_EEES1K_EEEEESL_NSB_IJNSB_IJllllEEESE_SW_EEESL_S21_NS1P_6fusion15FusionCallbacksIS1T_NS22_17LinearCombinationISL_fSL_fLNS_15FloatRoundStyleE2EEES1U_S1Z_JEEENSA_5SM1004TMEM4LOAD26SM100_TMEM_LOAD_32dp32b16xENSA_20SM90_TMA_LOAD_IM2COLENS15_INS16_ILi1ELi4ELi3EEES19_NSU_INSB_IJS1A_S1W_EEENSB_IJS1W_SE_EEEEEEENSA_39AutoVectorizingCopyWithAssumedAlignmentILi128EEENSA_21SM90_TMA_STORE_IM2COLES2H_S2J_S2J_EEEvvEEEEvNT_6ParamsE,"ax",@progbits
	.align	128
.text._ZN7cutlass13device_kernelINS_4conv6kernel13ConvUniversalINS1_16ConvProblemShapeILNS1_8OperatorE1ELi3EEENS1_10collective14CollectiveConvINS1_47MainloopSm100TmaUmmaWarpSpecializedImplicitGemmILS5_1ELi17ELi3ELi1ELi2EN4cute5tupleIJNSA_1CILi2EEENSC_ILi1EEESE_EEEEENSB_IJNSC_ILi128EEENSC_ILi64EEENSB_IJSI_EEEEEENS_6half_tESL_NSA_8TiledMMAINSA_8MMA_AtomIJNSA_26SM100_MMA_F16BF16_2x1SM_SSISL_SL_fLi128ELi64ELNSA_4UMMA5MajorE0ELSQ_1ELNSP_7ScaleInE0ELSR_0EEEEEENSA_6LayoutINSB_IJSE_SE_SE_EEENSB_IJNSC_ILi0EEESW_SW_EEEEENSB_IJNSA_10UnderscoreESZ_SZ_EEEEENS7_6detail27Sm100ImplicitGemmTileTraitsINSA_25SM100_TMA_2SM_LOAD_IM2COLENSA_14ComposedLayoutINSA_7SwizzleILi3ELi4ELi3EEENSA_18smem_ptr_flag_bitsILi16EEENSU_INSB_IJNSC_ILi8EEESI_EEENSB_IJSI_SE_EEEEEEEvEENS13_INSA_18SM100_TMA_2SM_LOADENS15_INS16_ILi2ELi4ELi3EEES19_NSU_INSB_IJNSC_ILi32EEES1A_EEENSB_IJSE_S1I_EEEEEEEvEEEENS_8epilogue10collective18CollectiveEpilogueINS1P_23Sm100TmaWarpSpecializedILi3ELi2ELi16ELb1ELb0EEEJNSB_IJSI_SI_SJ_EEENSB_IJNSU_ISI_SE_EENSU_INSB_IJNSC_ILi16EEESD_EEES1K_EEEEESL_NSB_IJNSB_IJllllEEESE_SW_EEESL_S21_NS1P_6fusion15FusionCallbacksIS1T_NS22_17LinearCombinationISL_fSL_fLNS_15FloatRoundStyleE2EEES1U_S1Z_JEEENSA_5SM1004TMEM4LOAD26SM100_TMEM_LOAD_32dp32b16xENSA_20SM90_TMA_LOAD_IM2COLENS15_INS16_ILi1ELi4ELi3EEES19_NSU_INSB_IJS1A_S1W_EEENSB_IJS1W_SE_EEEEEEENSA_39AutoVectorizingCopyWithAssumedAlignmentILi128EEENSA_21SM90_TMA_STORE_IM2COLES2H_S2J_S2J_EEEvvEEEEvNT_6ParamsE:
        .type           _ZN7cutlass13device_kernelINS_4conv6kernel13ConvUniversalINS1_16ConvProblemShapeILNS1_8OperatorE1ELi3EEENS1_10collective14CollectiveConvINS1_47MainloopSm100TmaUmmaWarpSpecializedImplicitGemmILS5_1ELi17ELi3ELi1ELi2EN4cute5tupleIJNSA_1CILi2EEENSC_ILi1EEESE_EEEEENSB_IJNSC_ILi128EEENSC_ILi64EEENSB_IJSI_EEEEEENS_6half_tESL_NSA_8TiledMMAINSA_8MMA_AtomIJNSA_26SM100_MMA_F16BF16_2x1SM_SSISL_SL_fLi128ELi64ELNSA_4UMMA5MajorE0ELSQ_1ELNSP_7ScaleInE0ELSR_0EEEEEENSA_6LayoutINSB_IJSE_SE_SE_EEENSB_IJNSC_ILi0EEESW_SW_EEEEENSB_IJNSA_10UnderscoreESZ_SZ_EEEEENS7_6detail27Sm100ImplicitGemmTileTraitsINSA_25SM100_TMA_2SM_LOAD_IM2COLENSA_14ComposedLayoutINSA_7SwizzleILi3ELi4ELi3EEENSA_18smem_ptr_flag_bitsILi16EEENSU_INSB_IJNSC_ILi8EEESI_EEENSB_IJSI_SE_EEEEEEEvEENS13_INSA_18SM100_TMA_2SM_LOADENS15_INS16_ILi2ELi4ELi3EEES19_NSU_INSB_IJNSC_ILi32EEES1A_EEENSB_IJSE_S1I_EEEEEEEvEEEENS_8epilogue10collective18CollectiveEpilogueINS1P_23Sm100TmaWarpSpecializedILi3ELi2ELi16ELb1ELb0EEEJNSB_IJSI_SI_SJ_EEENSB_IJNSU_ISI_SE_EENSU_INSB_IJNSC_ILi16EEESD_EEES1K_EEEEESL_NSB_IJNSB_IJllllEEESE_SW_EEESL_S21_NS1P_6fusion15FusionCallbacksIS1T_NS22_17LinearCombinationISL_fSL_fLNS_15FloatRoundStyleE2EEES1U_S1Z_JEEENSA_5SM1004TMEM4LOAD26SM100_TMEM_LOAD_32dp32b16xENSA_20SM90_TMA_LOAD_IM2COLENS15_INS16_ILi1ELi4ELi3EEES19_NSU_INSB_IJS1A_S1W_EEENSB_IJS1W_SE_EEEEEEENSA_39AutoVectorizingCopyWithAssumedAlignmentILi128EEENSA_21SM90_TMA_STORE_IM2COLES2H_S2J_S2J_EEEvvEEEEvNT_6ParamsE,@function
        .size           _ZN7cutlass13device_kernelINS_4conv6kernel13ConvUniversalINS1_16ConvProblemShapeILNS1_8OperatorE1ELi3EEENS1_10collective14CollectiveConvINS1_47MainloopSm100TmaUmmaWarpSpecializedImplicitGemmILS5_1ELi17ELi3ELi1ELi2EN4cute5tupleIJNSA_1CILi2EEENSC_ILi1EEESE_EEEEENSB_IJNSC_ILi128EEENSC_ILi64EEENSB_IJSI_EEEEEENS_6half_tESL_NSA_8TiledMMAINSA_8MMA_AtomIJNSA_26SM100_MMA_F16BF16_2x1SM_SSISL_SL_fLi128ELi64ELNSA_4UMMA5MajorE0ELSQ_1ELNSP_7ScaleInE0ELSR_0EEEEEENSA_6LayoutINSB_IJSE_SE_SE_EEENSB_IJNSC_ILi0EEESW_SW_EEEEENSB_IJNSA_10UnderscoreESZ_SZ_EEEEENS7_6detail27Sm100ImplicitGemmTileTraitsINSA_25SM100_TMA_2SM_LOAD_IM2COLENSA_14ComposedLayoutINSA_7SwizzleILi3ELi4ELi3EEENSA_18smem_ptr_flag_bitsILi16EEENSU_INSB_IJNSC_ILi8EEESI_EEENSB_IJSI_SE_EEEEEEEvEENS13_INSA_18SM100_TMA_2SM_LOADENS15_INS16_ILi2ELi4ELi3EEES19_NSU_INSB_IJNSC_ILi32EEES1A_EEENSB_IJSE_S1I_EEEEEEEvEEEENS_8epilogue10collective18CollectiveEpilogueINS1P_23Sm100TmaWarpSpecializedILi3ELi2ELi16ELb1ELb0EEEJNSB_IJSI_SI_SJ_EEENSB_IJNSU_ISI_SE_EENSU_INSB_IJNSC_ILi16EEESD_EEES1K_EEEEESL_NSB_IJNSB_IJllllEEESE_SW_EEESL_S21_NS1P_6fusion15FusionCallbacksIS1T_NS22_17LinearCombinationISL_fSL_fLNS_15FloatRoundStyleE2EEES1U_S1Z_JEEENSA_5SM1004TMEM4LOAD26SM100_TMEM_LOAD_32dp32b16xENSA_20SM90_TMA_LOAD_IM2COLENS15_INS16_ILi1ELi4ELi3EEES19_NSU_INSB_IJS1A_S1W_EEENSB_IJS1W_SE_EEEEEEENSA_39AutoVectorizingCopyWithAssumedAlignmentILi128EEENSA_21SM90_TMA_STORE_IM2COLES2H_S2J_S2J_EEEvvEEEEvNT_6ParamsE,(.L_x_205 - _ZN7cutlass13device_kernelINS_4conv6kernel13ConvUniversalINS1_16ConvProblemShapeILNS1_8OperatorE1ELi3EEENS1_10collective14CollectiveConvINS1_47MainloopSm100TmaUmmaWarpSpecializedImplicitGemmILS5_1ELi17ELi3ELi1ELi2EN4cute5tupleIJNSA_1CILi2EEENSC_ILi1EEESE_EEEEENSB_IJNSC_ILi128EEENSC_ILi64EEENSB_IJSI_EEEEEENS_6half_tESL_NSA_8TiledMMAINSA_8MMA_AtomIJNSA_26SM100_MMA_F16BF16_2x1SM_SSISL_SL_fLi128ELi64ELNSA_4UMMA5MajorE0ELSQ_1ELNSP_7ScaleInE0ELSR_0EEEEEENSA_6LayoutINSB_IJSE_SE_SE_EEENSB_IJNSC_ILi0EEESW_SW_EEEEENSB_IJNSA_10UnderscoreESZ_SZ_EEEEENS7_6detail27Sm100ImplicitGemmTileTraitsINSA_25SM100_TMA_2SM_LOAD_IM2COLENSA_14ComposedLayoutINSA_7SwizzleILi3ELi4ELi3EEENSA_18smem_ptr_flag_bitsILi16EEENSU_INSB_IJNSC_ILi8EEESI_EEENSB_IJSI_SE_EEEEEEEvEENS13_INSA_18SM100_TMA_2SM_LOADENS15_INS16_ILi2ELi4ELi3EEES19_NSU_INSB_IJNSC_ILi32EEES1A_EEENSB_IJSE_S1I_EEEEEEEvEEEENS_8epilogue10collective18CollectiveEpilogueINS1P_23Sm100TmaWarpSpecializedILi3ELi2ELi16ELb1ELb0EEEJNSB_IJSI_SI_SJ_EEENSB_IJNSU_ISI_SE_EENSU_INSB_IJNSC_ILi16EEESD_EEES1K_EEEEESL_NSB_IJNSB_IJllllEEESE_SW_EEESL_S21_NS1P_6fusion15FusionCallbacksIS1T_NS22_17LinearCombinationISL_fSL_fLNS_15FloatRoundStyleE2EEES1U_S1Z_JEEENSA_5SM1004TMEM4LOAD26SM100_TMEM_LOAD_32dp32b16xENSA_20SM90_TMA_LOAD_IM2COLENS15_INS16_ILi1ELi4ELi3EEES19_NSU_INSB_IJS1A_S1W_EEENSB_IJS1W_SE_EEEEEEENSA_39AutoVectorizingCopyWithAssumedAlignmentILi128EEENSA_21SM90_TMA_STORE_IM2COLES2H_S2J_S2J_EEEvvEEEEvNT_6ParamsE)
        .other          _ZN7cutlass13device_kernelINS_4conv6kernel13ConvUniversalINS1_16ConvProblemShapeILNS1_8OperatorE1ELi3EEENS1_10collective14CollectiveConvINS1_47MainloopSm100TmaUmmaWarpSpecializedImplicitGemmILS5_1ELi17ELi3ELi1ELi2EN4cute5tupleIJNSA_1CILi2EEENSC_ILi1EEESE_EEEEENSB_IJNSC_ILi128EEENSC_ILi64EEENSB_IJSI_EEEEEENS_6half_tESL_NSA_8TiledMMAINSA_8MMA_AtomIJNSA_26SM100_MMA_F16BF16_2x1SM_SSISL_SL_fLi128ELi64ELNSA_4UMMA5MajorE0ELSQ_1ELNSP_7ScaleInE0ELSR_0EEEEEENSA_6LayoutINSB_IJSE_SE_SE_EEENSB_IJNSC_ILi0EEESW_SW_EEEEENSB_IJNSA_10UnderscoreESZ_SZ_EEEEENS7_6detail27Sm100ImplicitGemmTileTraitsINSA_25SM100_TMA_2SM_LOAD_IM2COLENSA_14ComposedLayoutINSA_7SwizzleILi3ELi4ELi3EEENSA_18smem_ptr_flag_bitsILi16EEENSU_INSB_IJNSC_ILi8EEESI_EEENSB_IJSI_SE_EEEEEEEvEENS13_INSA_18SM100_TMA_2SM_LOADENS15_INS16_ILi2ELi4ELi3EEES19_NSU_INSB_IJNSC_ILi32EEES1A_EEENSB_IJSE_S1I_EEEEEEEvEEEENS_8epilogue10collective18CollectiveEpilogueINS1P_23Sm100TmaWarpSpecializedILi3ELi2ELi16ELb1ELb0EEEJNSB_IJSI_SI_SJ_EEENSB_IJNSU_ISI_SE_EENSU_INSB_IJNSC_ILi16EEESD_EEES1K_EEEEESL_NSB_IJNSB_IJllllEEESE_SW_EEESL_S21_NS1P_6fusion15FusionCallbacksIS1T_NS22_17LinearCombinationISL_fSL_fLNS_15FloatRoundStyleE2EEES1U_S1Z_JEEENSA_5SM1004TMEM4LOAD26SM100_TMEM_LOAD_32dp32b16xENSA_20SM90_TMA_LOAD_IM2COLENS15_INS16_ILi1ELi4ELi3EEES19_NSU_INSB_IJS1A_S1W_EEENSB_IJS1W_SE_EEEEEEENSA_39AutoVectorizingCopyWithAssumedAlignmentILi128EEENSA_21SM90_TMA_STORE_IM2COLES2H_S2J_S2J_EEEvvEEEEvNT_6ParamsE,@"STO_CUDA_ENTRY STV_DEFAULT"
_ZN7cutlass13device_kernelINS_4conv6kernel13ConvUniversalINS1_16ConvProblemShapeILNS1_8OperatorE1ELi3EEENS1_10collective14CollectiveConvINS1_47MainloopSm100TmaUmmaWarpSpecializedImplicitGemmILS5_1ELi17ELi3ELi1ELi2EN4cute5tupleIJNSA_1CILi2EEENSC_ILi1EEESE_EEEEENSB_IJNSC_ILi128EEENSC_ILi64EEENSB_IJSI_EEEEEENS_6half_tESL_NSA_8TiledMMAINSA_8MMA_AtomIJNSA_26SM100_MMA_F16BF16_2x1SM_SSISL_SL_fLi128ELi64ELNSA_4UMMA5MajorE0ELSQ_1ELNSP_7ScaleInE0ELSR_0EEEEEENSA_6LayoutINSB_IJSE_SE_SE_EEENSB_IJNSC_ILi0EEESW_SW_EEEEENSB_IJNSA_10UnderscoreESZ_SZ_EEEEENS7_6detail27Sm100ImplicitGemmTileTraitsINSA_25SM100_TMA_2SM_LOAD_IM2COLENSA_14ComposedLayoutINSA_7SwizzleILi3ELi4ELi3EEENSA_18smem_ptr_flag_bitsILi16EEENSU_INSB_IJNSC_ILi8EEESI_EEENSB_IJSI_SE_EEEEEEEvEENS13_INSA_18SM100_TMA_2SM_LOADENS15_INS16_ILi2ELi4ELi3EEES19_NSU_INSB_IJNSC_ILi32EEES1A_EEENSB_IJSE_S1I_EEEEEEEvEEEENS_8epilogue10collective18CollectiveEpilogueINS1P_23Sm100TmaWarpSpecializedILi3ELi2ELi16ELb1ELb0EEEJNSB_IJSI_SI_SJ_EEENSB_IJNSU_ISI_SE_EENSU_INSB_IJNSC_ILi16EEESD_EEES1K_EEEEESL_NSB_IJNSB_IJllllEEESE_SW_EEESL_S21_NS1P_6fusion15FusionCallbacksIS1T_NS22_17LinearCombinationISL_fSL_fLNS_15FloatRoundStyleE2EEES1U_S1Z_JEEENSA_5SM1004TMEM4LOAD26SM100_TMEM_LOAD_32dp32b16xENSA_20SM90_TMA_LOAD_IM2COLENS15_INS16_ILi1ELi4ELi3EEES19_NSU_INSB_IJS1A_S1W_EEENSB_IJS1W_SE_EEEEEEENSA_39AutoVectorizingCopyWithAssumedAlignmentILi128EEENSA_21SM90_TMA_STORE_IM2COLES2H_S2J_S2J_EEEvvEEEEvNT_6ParamsE:
[----:B------:R-:W1:Y:S01]  /*0000*/  LDC R1, c[0x0][0x37c] ;  /* 0x0000df00ff017b82 */ /* 0x000e620000000800 */
[----:B------:R-:W2:Y:S01]  /*0010*/  S2R R53, SR_TID.X ;  /* 0x0000000000357919 */ /* 0x000ea20000002100 */
[----:B------:R-:W3:Y:S06]  /*0020*/  LDCU.64 UR8, c[0x0][0x990] ;  /* 0x00013200ff0877ac */ /* 0x000eec0008000a00 */
[----:B------:R-:W4:Y:S01]  /*0030*/  S2UR UR4, SR_CgaCtaId ;  /* 0x00000000000479c3 */ /* 0x000f220000008800 */
[----:B-1----:R-:W-:Y:S01]  /*0040*/  VIADD R1, R1, 0xfffffff8 ;  /* 0xfffffff801017836 */ /* 0x002fe20000000000 */
[----:B------:R-:W-:-:S02]  /*0050*/  PRMT R45, RZ, 0x7610, R45 ;  /* 0x00007610ff2d7816 */ /* 0x000fc4000000002d */
[----:B------:R-:W-:Y:S02]  /*0060*/  ELECT P1, URZ, PT ;  /* 0x0000000000ff782f */ /* 0x000fe40003820000 */
[----:B------:R-:W-:Y:S01]  /*0070*/  R2UR UR43, R1 ;  /* 0x00000000012b72ca */ /* 0x000fe200000e0000 */
[----:B---3--:R-:W-:-:S04]  /*0080*/  UISETP.NE.U32.AND UP0, UPT, UR8, URZ, UPT ;  /* 0x000000ff0800728c */ /* 0x008fc8000bf05070 */
[----:B------:R-:W-:Y:S02]  /*0090*/  UISETP.NE.AND.EX UP0, UPT, UR9, URZ, UPT, UP0 ;  /* 0x000000ff0900728c */ /* 0x000fe4000bf05300 */
[----:B----4-:R-:W-:Y:S02]  /*00a0*/  ULOP3.LUT UR38, UR4, 0x1, URZ, 0xc0, !UPT ;  /* 0x0000000104267892 */ /* 0x010fe4000f8ec0ff */
[----:B------:R-:W-:Y:S01]  /*00b0*/  ULOP3.LUT UR37, UR4, 0x1, URZ, 0x3c, !UPT ;  /* 0x0000000104257892 */ /* 0x000fe2000f8e3cff */
[----:B--2---:R-:W-:-:S05]  /*00c0*/  SHF.R.U32.HI R46, RZ, 0x5, R53 ;  /* 0x00000005ff2e7819 */ /* 0x004fca0000011635 */
[----:B------:R-:W1:Y:S02]  /*00d0*/  SHFL.IDX PT, R0, R46, RZ, 0x1f ;  /* 0x00001fff2e007589 */ /* 0x000e6400000e0000 */
[----:B-1----:R-:W-:Y:S01]  /*00e0*/  R2UR UR18, R0 ;  /* 0x00000000001272ca */ /* 0x002fe200000e0000 */
[----:B------:R-:W-:-:S14]  /*00f0*/  BRA.U UP0, `(.L_x_0) ;  /* 0x0000000100307547 */ /* 0x000fdc000b800000 */
[----:B------:R-:W1:Y:S02]  /*0100*/  LDCU.64 UR4, c[0x0][0x988] ;  /* 0x00013100ff0477ac */ /* 0x000e640008000a00 */
[----:B-1----:R-:W-:-:S04]  /*0110*/  UISETP.NE.U32.AND UP0, UPT, UR4, URZ, UPT ;  /* 0x000000ff0400728c */ /* 0x002fc8000bf05070 */
[----:B------:R-:W-:-:S09]  /*0120*/  UISETP.NE.AND.EX UP0, UPT, UR5, URZ, UPT, UP0 ;  /* 0x000000ff0500728c */ /* 0x000fd2000bf05300 */
[----:B------:R-:W-:Y:S05]  /*0130*/  BRA.U !UP0, `(.L_x_1) ;  /* 0x0000000108147547 */ /* 0x000fea000b800000 */
[----:B------:R-:W1:Y:S01]  /*0140*/  LDC.64 R26, c[0x0][0x988] ;  /* 0x00026200ff1a7b82 */ /* 0x000e620000000a00 */
[----:B------:R-:W1:Y:S02]  /*0150*/  LDCU.64 UR4, c[0x0][0x358] ;  /* 0x00006b00ff0477ac */ /* 0x000e640008000a00 */
[----:B-1----:R1:W5:Y:S01]  /*0160*/  LDG.E R26, desc[UR4][R26.64] ;  /* 0x000000041a1a7981 */ /* 0x002362000c1e1900 */
[----:B------:R-:W-:Y:S01]  /*0170*/  HFMA2 R45, -RZ, RZ, 0, 5.9604644775390625e-08 ;  /* 0x00000001ff2d7431 */ /* 0x000fe200000001ff */
[----:B------:R-:W-:Y:S05]  /*0180*/  BRA `(.L_x_0) ;  /* 0x00000000000c7947 */ /* 0x000fea0003800000 */
.L_x_1:
[----:B------:R-:W1:Y:S01]  /*0190*/  LDCU UR4, c[0x0][0x980] ;  /* 0x00013000ff0477ac */ /* 0x000e620008000800 */
[----:B------:R-:W-:Y:S01]  /*01a0*/  HFMA2 R45, -RZ, RZ, 0, 5.9604644775390625e-08 ;  /* 0x00000001ff2d7431 */ /* 0x000fe200000001ff */
[----:B-1----:R-:W-:-:S07]  /*01b0*/  MOV R26, UR4 ;  /* 0x00000004001a7c02 */ /* 0x002fce0008000f00 */
.L_x_0:
[----:B------:R-:W2:Y:S02]  /*01c0*/  LDCU.64 UR4, c[0x0][0x9b0] ;  /* 0x00013600ff0477ac */ /* 0x000ea40008000a00 */
[----:B--2---:R-:W-:-:S04]  /*01d0*/  UISETP.NE.U32.AND UP0, UPT, UR4, URZ, UPT ;  /* 0x000000ff0400728c */ /* 0x004fc8000bf05070 */
[----:B------:R-:W-:-:S09]  /*01e0*/  UISETP.NE.AND.EX UP0, UPT, UR5, URZ, UPT, UP0 ;  /* 0x000000ff0500728c */ /* 0x000fd2000bf05300 */
[----:B------:R-:W-:Y:S05]  /*01f0*/  BRA.U UP0, `(.L_x_2) ;  /* 0x0000000100287547 */ /* 0x000fea000b800000 */
[----:B------:R-:W2:Y:S02]  /*0200*/  LDCU.64 UR4, c[0x0][0x9a8] ;  /* 0x00013500ff0477ac */ /* 0x000ea40008000a00 */
[----:B--2---:R-:W-:-:S04]  /*0210*/  UISETP.NE.U32.AND UP0, UPT, UR4, URZ, UPT ;  /* 0x000000ff0400728c */ /* 0x004fc8000bf05070 */
[----:B------:R-:W-:-:S09]  /*0220*/  UISETP.NE.AND.EX UP0, UPT, UR5, URZ, UPT, UP0 ;  /* 0x000000ff0500728c */ /* 0x000fd2000bf05300 */
[----:B------:R-:W-:Y:S05]  /*0230*/  BRA.U !UP0, `(.L_x_3) ;  /* 0x0000000108107547 */ /* 0x000fea000b800000 */
[----:B------:R-:W2:Y:S01]  /*0240*/  LDC.64 R24, c[0x0][0x9a8] ;  /* 0x00026a00ff187b82 */ /* 0x000ea20000000a00 */
[----:B------:R-:W2:Y:S02]  /*0250*/  LDCU.64 UR4, c[0x0][0x358] ;  /* 0x00006b00ff0477ac */ /* 0x000ea40008000a00 */
[----:B--2---:R2:W5:Y:S01]  /*0260*/  LDG.E R24, desc[UR4][R24.64] ;  /* 0x0000000418187981 */ /* 0x004562000c1e1900 */
[----:B------:R-:W-:Y:S05]  /*0270*/  BRA `(.L_x_2) ;  /* 0x0000000000087947 */ /* 0x000fea0003800000 */
.L_x_3:
[----:B------:R-:W2:Y:S02]  /*0280*/  LDCU UR4, c[0x0][0x9a0] ;  /* 0x00013400ff0477ac */ /* 0x000ea40008000800 */
[----:B--2---:R-:W-:Y:S02]  /*0290*/  MOV R24, UR4 ;  /* 0x0000000400187c02 */ /* 0x004fe40008000f00 */
.L_x_2:
[----:B------:R-:W-:Y:S01]  /*02a0*/  IMAD.U32 R0, RZ, RZ, UR18 ;  /* 0x00000012ff007e24 */ /* 0x000fe2000f8e00ff */
[----:B------:R-:W-:Y:S04]  /*02b0*/  BSSY.RECONVERGENT B0, `(.L_x_4) ;  /* 0x000000c000007945 */ /* 0x000fe80003800200 */
[C---:B------:R-:W-:Y:S02]  /*02c0*/  ISETP.NE.OR P2, PT, R0.reuse, 0x1, !P1 ;  /* 0x000000010000780c */ /* 0x040fe40004f45670 */
[----:B------:R-:W-:-:S11]  /*02d0*/  ISETP.NE.OR P0, PT, R0, 0x3, !P1 ;  /* 0x000000030000780c */ /* 0x000fd60004f05670 */
[----:B------:R-:W-:Y:S05]  /*02e0*/  @P2 BRA `(.L_x_5) ;  /* 0x0000000000202947 */ /* 0x000fea0003800000 */
[----:B------:R-:W3:Y:S02]  /*02f0*/  LDCU.64 UR4, c[0x0][0x348] ;  /* 0x00006900ff0477ac */ /* 0x000ee40008000a00 */
[----:B---3--:R-:W-:Y:S02]  /*0300*/  UIADD3 UR6, UP1, UPT, UR4, 0x80, URZ ;  /* 0x0000008004067890 */ /* 0x008fe4000ff3e0ff */
[----:B------:R-:W-:Y:S02]  /*0310*/  UIADD3 UR4, UP0, UPT, UR4, 0x200, URZ ;  /* 0x0000020004047890 */ /* 0x000fe4000ff1e0ff */
[----:B------:R-:W-:Y:S02]  /*0320*/  UIADD3.X UR7, UPT, UPT, URZ, UR5, URZ, UP1, !UPT ;  /* 0x00000005ff077290 */ /* 0x000fe40008ffe4ff */
[----:B------:R-:W-:-:S07]  /*0330*/  UIADD3.X UR5, UPT, UPT, URZ, UR5, URZ, UP0, !UPT ;  /* 0x00000005ff057290 */ /* 0x000fce00087fe4ff */
[----:B------:R3:W-:Y:S02]  /*0340*/  UTMACCTL.PF [UR6] ;  /* 0x00000000060079b9 */ /* 0x0007e40008040000 */
[----:B------:R3:W-:Y:S02]  /*0350*/  UTMACCTL.PF [UR4] ;  /* 0x00000000040079b9 */ /* 0x0007e40008040000 */
[----:B---3--:R-:W-:Y:S01]  /*0360*/  NOP ;  /* 0x0000000000007918 */ /* 0x008fe20000000000 */
.L_x_5:
[----:B------:R-:W-:Y:S05]  /*0370*/  BSYNC.RECONVERGENT B0 ;  /* 0x0000000000007941 */ /* 0x000fea0003800200 */
.L_x_4:
[----:B------:R-:W-:Y:S04]  /*0380*/  BSSY.RECONVERGENT B0, `(.L_x_6) ;  /* 0x000000a000007945 */ /* 0x000fe80003800200 */
        /* <DEDUP_REMOVED lines=9> */
.L_x_7:
[----:B------:R-:W-:Y:S05]  /*0420*/  BSYNC.RECONVERGENT B0 ;  /* 0x0000000000007941 */ /* 0x000fea0003800200 */
.L_x_6:
[----:B------:R-:W3:Y:S01]  /*0430*/  LDCU.64 UR4, c[0x0][0x988] ;  /* 0x00013100ff0477ac */ /* 0x000ee20008000a00 */
[----:B------:R-:W-:Y:S02]  /*0440*/  UISETP.EQ.U32.AND UP2, UPT, UR8, URZ, UPT ;  /* 0x000000ff0800728c */ /* 0x000fe4000bf42070 */
[----:B------:R-:W-:Y:S02]  /*0450*/  UPLOP3.LUT UP3, UPT, UPT, UPT, UPT, 0x80, 0x8 ;  /* 0x000000000008789c */ /* 0x000fe40003f6f070 */
[----:B---3--:R-:W-:-:S04]  /*0460*/  UISETP.NE.U32.AND UP0, UPT, UR4, URZ, UPT ;  /* 0x000000ff0400728c */ /* 0x008fc8000bf05070 */
[----:B------:R-:W-:-:S04]  /*0470*/  UISETP.NE.AND.EX UP1, UPT, UR5, URZ, UPT, UP0 ;  /* 0x000000ff0500728c */ /* 0x000fc8000bf25300 */
[----:B------:R-:W-:-:S04]  /*0480*/  UISETP.EQ.OR.EX UP4, UPT, UR9, URZ, !UP1, UP2 ;  /* 0x000000ff0900728c */ /* 0x000fc8000cf82720 */
[----:B------:R-:W-:-:S06]  /*0490*/  UP2UR UR4, UPR, URZ, 0x10 ;  /* 0x00000010ff047883 */ /* 0x000fcc0008000000 */
[----:B------:R-:W-:Y:S01]  /*04a0*/  MOV R49, UR4 ;  /* 0x0000000400317c02 */ /* 0x000fe20008000f00 */
[----:B------:R-:W-:Y:S06]  /*04b0*/  BRA.U !UP4, `(.L_x_8) ;  /* 0x000000010c207547 */ /* 0x000fec000b800000 */
[----:B------:R-:W-:Y:S01]  /*04c0*/  UISETP.NE.U32.AND UP2, UPT, UR8, URZ, UPT ;  /* 0x000000ff0800728c */ /* 0x000fe2000bf45070 */
[----:B-----5:R-:W-:Y:S01]  /*04d0*/  FSETP.NEU.AND P0, PT, R26, RZ, PT ;  /* 0x000000ff1a00720b */ /* 0x020fe20003f0d000 */
[----:B------:R-:W-:Y:S02]  /*04e0*/  USEL UR4, URZ, 0xffffffff, UP1 ;  /* 0xffffffffff047887 */ /* 0x000fe40008800000 */
[----:B------:R-:W-:-:S10]  /*04f0*/  UISETP.NE.AND.EX UP2, UPT, UR9, URZ, UPT, UP2 ;  /* 0x000000ff0900728c */ /* 0x000fd4000bf45320 */
[----:B------:R-:W-:Y:S01]  /*0500*/  VOTEU.ANY UP0, P0 ;  /* 0x0000000000ff7886 */ /* 0x000fe20000000100 */
[----:B------:R-:W-:-:S04]  /*0510*/  @!UP2 USEL UR4, URZ, 0xffffffff, UP0 ;  /* 0xffffffffff04a887 */ /* 0x000fc80008000000 */
[----:B------:R-:W-:-:S04]  /*0520*/  ULOP3.LUT UR4, UR4, 0x1, URZ, 0xc0, !UPT ;  /* 0x0000000104047892 */ /* 0x000fc8000f8ec0ff */
[----:B------:R-:W-:-:S11]  /*0530*/  UISETP.NE.U32.AND UP3, UPT, UR4, 0x1, UPT ;  /* 0x000000010400788c */ /* 0x000fd6000bf65070 */
.L_x_8:
[----:B------:R-:W3:Y:S01]  /*0540*/  SHFL.IDX PT, R0, R46, RZ, 0x1f ;  /* 0x00001fff2e007589 */ /* 0x000ee200000e0000 */
[----:B------:R-:W-:Y:S02]  /*0550*/  UISETP.NE.AND UP5, UPT, UR18, 0x2, UPT ;  /* 0x000000021200788c */ /* 0x000fe4000bfa5270 */
[----:B------:R-:W-:Y:S02]  /*0560*/  UISETP.NE.AND UP0, UPT, UR18, 0x2, UPT ;  /* 0x000000021200788c */ /* 0x000fe4000bf05270 */
[----:B------:R-:W-:Y:S02]  /*0570*/  UISETP.NE.OR UP2, UPT, UR38, URZ, UP5 ;  /* 0x000000ff2600728c */ /* 0x000fe4000af45670 */
[----:B------:R-:W-:-:S04]  /*0580*/  USEL UR55, URZ, 0x1, UP0 ;  /* 0x00000001ff377887 */ /* 0x000fc80008000000 */
[----:B------:R-:W-:Y:S02]  /*0590*/  PLOP3.LUT P3, PT, P1, PT, UP2, 0xae, 0xea ;  /* 0x0000000000ea781c */ /* 0x000fe40000f6f52e */
[----:B---3--:R-:W-:-:S13]  /*05a0*/  ISETP.NE.AND P0, PT, R0, RZ, PT ;  /* 0x000000ff0000720c */ /* 0x008fda0003f05270 */
[----:B------:R-:W-:Y:S05]  /*05b0*/  @P0 BRA `(.L_x_9) ;  /* 0x0000000000bc0947 */ /* 0x000fea0003800000 */
[----:B------:R-:W-:Y:S01]  /*05c0*/  ELECT P0, URZ, PT ;  /* 0x0000000000ff782f */ /* 0x000fe20003800000 */
[----:B------:R-:W-:-:S12]  /*05d0*/  BSSY.RECONVERGENT B0, `(.L_x_9) ;  /* 0x000002d000007945 */ /* 0x000fd80003800200 */
[----:B------:R-:W-:Y:S05]  /*05e0*/  @!P0 BRA `(.L_x_10) ;  /* 0x0000000000ac8947 */ /* 0x000fea0003800000 */
[----:B------:R-:W3:Y:S01]  /*05f0*/  S2UR UR5, SR_CgaCtaId ;  /* 0x00000000000579c3 */ /* 0x000ee20000008800 */
[----:B------:R-:W-:Y:S01]  /*0600*/  UMOV UR4, 0x400 ;  /* 0x0000040000047882 */ /* 0x000fe20000000000 */
[----:B------:R-:W-:Y:S02]  /*0610*/  UMOV UR6, 0x1 ;  /* 0x0000000100067882 */ /* 0x000fe40000000000 */
[----:B------:R-:W-:-:S04]  /*0620*/  UIADD3 UR6, UPT, UPT, -UR6, 0x100000, URZ ;  /* 0x0010000006067890 */ /* 0x000fc8000fffe1ff */
[----:B------:R-:W-:Y:S02]  /*0630*/  USHF.L.U32 UR7, UR6, 0xb, URZ ;  /* 0x0000000b06077899 */ /* 0x000fe400080006ff */
[----:B------:R-:W-:Y:S02]  /*0640*/  USHF.L.U32 UR6, UR6, 0x1, URZ ;  /* 0x0000000106067899 */ /* 0x000fe400080006ff */
[----:B---3--:R-:W-:Y:S01]  /*0650*/  ULEA UR4, UR5, UR4, 0x18 ;  /* 0x0000000405047291 */ /* 0x008fe2000f8ec0ff */
[----:B------:R-:W3:Y:S11]  /*0660*/  FENCE.VIEW.ASYNC.S ;  /* 0x00000000000073c6 */ /* 0x000ef60000000000 */
[----:B---3--:R3:W4:Y:S01]  /*0670*/  SYNCS.EXCH.64 URZ, [UR4], UR6 ;  /* 0x0000000604ff75b2 */ /* 0x0087220008000100 */
[----:B------:R3:W1:Y:S01]  /*0680*/  SYNCS.EXCH.64 URZ, [UR4+0x88], UR6 ;  /* 0x0000880604ff75b2 */ /* 0x0006620008000100 */
        /* <DEDUP_REMOVED lines=31> */
[----:B------:R3:W1:Y:S02]  /*0880*/  SYNCS.EXCH.64 URZ, [UR4+0x108], UR6 ;  /* 0x0001080604ff75b2 */ /* 0x0006640008000100 */
[----:B---34-:R-:W-:Y:S01]  /*0890*/  NOP ;  /* 0x0000000000007918 */ /* 0x018fe20000000000 */
.L_x_10:
[----:B------:R-:W-:Y:S05]  /*08a0*/  BSYNC.RECONVERGENT B0 ;  /* 0x0000000000007941 */ /* 0x000fea0003800200 */
.L_x_9:
[----:B------:R-:W3:Y:S01]  /*08b0*/  SHFL.IDX PT, R0, R46, RZ, 0x1f ;  /* 0x00001fff2e007589 */ /* 0x000ee200000e0000 */
[----:B------:R-:W-:Y:S01]  /*08c0*/  NOP ;  /* 0x0000000000007918 */ /* 0x000fe20000000000 */
[----:B---3--:R-:W-:-:S13]  /*08d0*/  ISETP.NE.AND P0, PT, R0, 0x1, PT ;  /* 0x000000010000780c */ /* 0x008fda0003f05270 */
[----:B------:R-:W-:Y:S05]  /*08e0*/  @P0 BRA `(.L_x_11) ;  /* 0x0000000000500947 */ /* 0x000fea0003800000 */
[----:B------:R-:W3:Y:S01]  /*08f0*/  S2UR UR5, SR_CgaCtaId ;  /* 0x00000000000579c3 */ /* 0x000ee20000008800 */
[----:B------:R-:W-:Y:S01]  /*0900*/  UMOV UR4, 0x400 ;  /* 0x0000040000047882 */ /* 0x000fe20000000000 */
[----:B------:R-:W-:Y:S01]  /*0910*/  UMOV UR8, 0x20 ;  /* 0x0000002000087882 */ /* 0x000fe20000000000 */
[----:B------:R-:W-:Y:S01]  /*0920*/  UMOV UR6, 0x80 ;  /* 0x0000008000067882 */ /* 0x000fe20000000000 */
[----:B------:R-:W-:-:S04]  /*0930*/  UIADD3 UR8, UPT, UPT, -UR8, 0x100000, URZ ;  /* 0x0010000008087890 */ /* 0x000fc8000fffe1ff */
[----:B------:R-:W-:Y:S02]  /*0940*/  USHF.L.U32 UR9, UR8, 0xb, URZ ;  /* 0x0000000b08097899 */ /* 0x000fe400080006ff */
[----:B------:R-:W-:Y:S02]  /*0950*/  USHF.L.U32 UR8, UR8, 0x1, URZ ;  /* 0x0000000108087899 */ /* 0x000fe400080006ff */
[----:B------:R-:W-:-:S04]  /*0960*/  UIADD3 UR6, UPT, UPT, -UR6, 0x100000, URZ ;  /* 0x0010000006067890 */ /* 0x000fc8000fffe1ff */
[----:B------:R-:W-:Y:S02]  /*0970*/  USHF.L.U32 UR7, UR6, 0xb, URZ ;  /* 0x0000000b06077899 */ /* 0x000fe400080006ff */
[----:B------:R-:W-:Y:S01]  /*0980*/  USHF.L.U32 UR6, UR6, 0x1, URZ ;  /* 0x0000000106067899 */ /* 0x000fe200080006ff */
[----:B------:R-:W-:Y:S01]  /*0990*/  ELECT P0, URZ, PT ;  /* 0x0000000000ff782f */ /* 0x000fe20003800000 */
[----:B---3--:R-:W-:Y:S01]  /*09a0*/  ULEA UR4, UR5, UR4, 0x18 ;  /* 0x0000000405047291 */ /* 0x008fe2000f8ec0ff */
[----:B------:R-:W3:Y:S11]  /*09b0*/  FENCE.VIEW.ASYNC.S ;  /* 0x00000000000073c6 */ /* 0x000ef60000000000 */
[----:B---3--:R3:W4:Y:S01]  /*09c0*/  SYNCS.EXCH.64 URZ, [UR4+0x110], UR8 ;  /* 0x0001100804ff75b2 */ /* 0x0087220008000100 */
[----:B------:R3:W1:Y:S01]  /*09d0*/  SYNCS.EXCH.64 URZ, [UR4+0x128], UR6 ;  /* 0x0001280604ff75b2 */ /* 0x0006620008000100 */
[----:B------:R3:W1:Y:S01]  /*09e0*/  SYNCS.EXCH.64 URZ, [UR4+0x118], UR8 ;  /* 0x0001180804ff75b2 */ /* 0x0006620008000100 */
[----:B------:R3:W1:Y:S01]  /*09f0*/  SYNCS.EXCH.64 URZ, [UR4+0x130], UR6 ;  /* 0x0001300604ff75b2 */ /* 0x0006620008000100 */
[----:B------:R3:W1:Y:S01]  /*0a00*/  SYNCS.EXCH.64 URZ, [UR4+0x120], UR8 ;  /* 0x0001200804ff75b2 */ /* 0x0006620008000100 */
[----:B------:R3:W1:Y:S01]  /*0a10*/  SYNCS.EXCH.64 URZ, [UR4+0x138], UR6 ;  /* 0x0001380604ff75b2 */ /* 0x0006620008000100 */
[----:B------:R-:W-:Y:S01]  /*0a20*/  NOP ;  /* 0x0000000000007918 */ /* 0x000fe20000000000 */
.L_x_11:
[----:B------:R-:W2:Y:S01]  /*0a30*/  SHFL.IDX PT, R0, R46, RZ, 0x1f ;  /* 0x00001fff2e007589 */ /* 0x000ea200000e0000 */
[----:B------:R-:W-:Y:S01]  /*0a40*/  NOP ;  /* 0x0000000000007918 */ /* 0x000fe20000000000 */
[----:B--2---:R-:W-:-:S13]  /*0a50*/  ISETP.NE.AND P0, PT, R0, 0x3, PT ;  /* 0x000000030000780c */ /* 0x004fda0003f05270 */
[----:B------:R-:W-:Y:S05]  /*0a60*/  @P0 BRA `(.L_x_12) ;  /* 0x0000000000300947 */ /* 0x000fea0003800000 */
[----:B------:R-:W2:Y:S01]  /*0a70*/  S2UR UR5, SR_CgaCtaId ;  /* 0x00000000000579c3 */ /* 0x000ea20000008800 */
[----:B---3--:R-:W-:Y:S01]  /*0a80*/  UMOV UR4, 0x400 ;  /* 0x0000040000047882 */ /* 0x008fe20000000000 */
[----:B------:R-:W-:Y:S01]  /*0a90*/  UMOV UR6, 0x20 ;  /* 0x0000002000067882 */ /* 0x000fe20000000000 */
[----:B------:R-:W-:Y:S01]  /*0aa0*/  ELECT P0, URZ, PT ;  /* 0x0000000000ff782f */ /* 0x000fe20003800000 */
[----:B------:R-:W-:-:S04]  /*0ab0*/  UIADD3 UR6, UPT, UPT, -UR6, 0x100000, URZ ;  /* 0x0010000006067890 */ /* 0x000fc8000fffe1ff */
[----:B------:R-:W-:Y:S02]  /*0ac0*/  USHF.L.U32 UR7, UR6, 0xb, URZ ;  /* 0x0000000b06077899 */ /* 0x000fe400080006ff */
[----:B------:R-:W-:Y:S02]  /*0ad0*/  USHF.L.U32 UR6, UR6, 0x1, URZ ;  /* 0x0000000106067899 */ /* 0x000fe400080006ff */
[----:B--2---:R-:W-:Y:S01]  /*0ae0*/  ULEA UR4, UR5, UR4, 0x18 ;  /* 0x0000000405047291 */ /* 0x004fe2000f8ec0ff */
[----:B------:R-:W2:Y:S11]  /*0af0*/  FENCE.VIEW.ASYNC.S ;  /* 0x00000000000073c6 */ /* 0x000eb60000000000 */
[----:B--2---:R2:W3:Y:S01]  /*0b00*/  SYNCS.EXCH.64 URZ, [UR4+0x140], UR6 ;  /* 0x0001400604ff75b2 */ /* 0x0044e20008000100 */
[----:B------:R2:W1:Y:S01]  /*0b10*/  SYNCS.EXCH.64 URZ, [UR4+0x148], UR6 ;  /* 0x0001480604ff75b2 */ /* 0x0004620008000100 */
[----:B------:R-:W-:Y:S01]  /*0b20*/  NOP ;  /* 0x0000000000007918 */ /* 0x000fe20000000000 */
.L_x_12:
[----:B------:R-:W4:Y:S01]  /*0b30*/  SHFL.IDX PT, R0, R46, RZ, 0x1f ;  /* 0x00001fff2e007589 */ /* 0x000f2200000e0000 */
[----:B------:R-:W-:Y:S01]  /*0b40*/  NOP ;  /* 0x0000000000007918 */ /* 0x000fe20000000000 */
[----:B----4-:R-:W-:-:S13]  /*0b50*/  ISETP.NE.AND P0, PT, R0, 0x4, PT ;  /* 0x000000040000780c */ /* 0x010fda0003f05270 */
[----:B------:R-:W-:Y:S05]  /*0b60*/  @P0 BRA `(.L_x_13) ;  /* 0x0000000000440947 */ /* 0x000fea0003800000 */
[----:B------:R-:W4:Y:S01]  /*0b70*/  S2UR UR5, SR_CgaCtaId ;  /* 0x00000000000579c3 */ /* 0x000f220000008800 */
[----:B--23--:R-:W-:Y:S01]  /*0b80*/  UMOV UR4, 0x1e0 ;  /* 0x000001e000047882 */ /* 0x00cfe20000000000 */
[----:B------:R-:W-:Y:S01]  /*0b90*/  UMOV UR6, 0x400 ;  /* 0x0000040000067882 */ /* 0x000fe20000000000 */
[----:B------:R-:W-:Y:S01]  /*0ba0*/  USEL UR4, UR4, 0x1a0, UP3 ;  /* 0x000001a004047887 */ /* 0x000fe20009800000 */
[----:B------:R-:W-:Y:S01]  /*0bb0*/  UMOV UR8, 0x1 ;  /* 0x0000000100087882 */ /* 0x000fe20000000000 */
[----:B------:R-:W-:Y:S01]  /*0bc0*/  ELECT P0, URZ, PT ;  /* 0x0000000000ff782f */ /* 0x000fe20003800000 */
[----:B------:R-:W-:-:S04]  /*0bd0*/  UIADD3 UR8, UPT, UPT, -UR8, 0x100000, URZ ;  /* 0x0010000008087890 */ /* 0x000fc8000fffe1ff */
[----:B------:R-:W-:Y:S02]  /*0be0*/  USHF.L.U32 UR9, UR8, 0xb, URZ ;  /* 0x0000000b08097899 */ /* 0x000fe400080006ff */
[----:B------:R-:W-:Y:S02]  /*0bf0*/  USHF.L.U32 UR8, UR8, 0x1, URZ ;  /* 0x0000000108087899 */ /* 0x000fe400080006ff */
[----:B----4-:R-:W-:Y:S02]  /*0c00*/  ULEA UR6, UR5, UR6, 0x18 ;  /* 0x0000000605067291 */ /* 0x010fe4000f8ec0ff */
[----:B------:R-:W-:-:S04]  /*0c10*/  UIADD3 UR4, UPT, UPT, -UR4, 0x100000, URZ ;  /* 0x0010000004047890 */ /* 0x000fc8000fffe1ff */
[----:B------:R-:W-:Y:S02]  /*0c20*/  USHF.L.U32 UR5, UR4, 0xb, URZ ;  /* 0x0000000b04057899 */ /* 0x000fe400080006ff */
[----:B------:R-:W-:Y:S01]  /*0c30*/  USHF.L.U32 UR4, UR4, 0x1, URZ ;  /* 0x0000000104047899 */ /* 0x000fe200080006ff */
[----:B------:R-:W2:Y:S03]  /*0c40*/  FENCE.VIEW.ASYNC.S ;  /* 0x00000000000073c6 */ /* 0x000ea60000000000 */
[----:B--2---:R4:W2:Y:S08]  /*0c50*/  SYNCS.EXCH.64 URZ, [UR6+0x150], UR8 ;  /* 0x0001500806ff75b2 */ /* 0x0048b00008000100 */
[----:B------:R4:W3:Y:S02]  /*0c60*/  SYNCS.EXCH.64 URZ, [UR6+0x158], UR4 ;  /* 0x0001580406ff75b2 */ /* 0x0008e40008000100 */
[----:B----4-:R-:W-:Y:S01]  /*0c70*/  NOP ;  /* 0x0000000000007918 */ /* 0x010fe20000000000 */
.L_x_13:
[----:B------:R-:W4:Y:S01]  /*0c80*/  SHFL.IDX PT, R0, R46, RZ, 0x1f ;  /* 0x00001fff2e007589 */ /* 0x000f2200000e0000 */
[----:B------:R-:W-:Y:S01]  /*0c90*/  ISETP.NE.OR P1, PT, RZ, UR18, !P1 ;  /* 0x00000012ff007c0c */ /* 0x000fe2000cf25670 */
[----:B------:R-:W-:Y:S01]  /*0ca0*/  NOP ;  /* 0x0000000000007918 */ /* 0x000fe20000000000 */
[----:B----4-:R-:W-:-:S13]  /*0cb0*/  ISETP.NE.AND P0, PT, R0, 0x5, PT ;  /* 0x000000050000780c */ /* 0x010fda0003f05270 */
[----:B------:R-:W-:Y:S05]  /*0cc0*/  @P0 BRA `(.L_x_14) ;  /* 0x0000000000480947 */ /* 0x000fea0003800000 */
[----:B------:R-:W4:Y:S01]  /*0cd0*/  S2UR UR5, SR_CgaCtaId ;  /* 0x00000000000579c3 */ /* 0x000f220000008800 */
[----:B--23--:R-:W-:Y:S01]  /*0ce0*/  UMOV UR4, 0x400 ;  /* 0x0000040000047882 */ /* 0x00cfe20000000000 */
        /* <DEDUP_REMOVED lines=9> */
[----:B----4-:R-:W-:Y:S01]  /*0d80*/  ULEA UR4, UR5, UR4, 0x18 ;  /* 0x0000000405047291 */ /* 0x010fe2000f8ec0ff */
[----:B------:R-:W2:Y:S11]  /*0d90*/  FENCE.VIEW.ASYNC.S ;  /* 0x00000000000073c6 */ /* 0x000eb60000000000 */
[----:B--2---:R4:W2:Y:S01]  /*0da0*/  SYNCS.EXCH.64 URZ, [UR4+0x160], UR6 ;  /* 0x0001600604ff75b2 */ /* 0x0048a20008000100 */
[----:B------:R4:W3:Y:S01]  /*0db0*/  SYNCS.EXCH.64 URZ, [UR4+0x170], UR8 ;  /* 0x0001700804ff75b2 */ /* 0x0008e20008000100 */
[----:B------:R4:W1:Y:S01]  /*0dc0*/  SYNCS.EXCH.64 URZ, [UR4+0x168], UR6 ;  /* 0x0001680604ff75b2 */ /* 0x0008620008000100 */
[----:B------:R4:W1:Y:S02]  /*0dd0*/  SYNCS.EXCH.64 URZ, [UR4+0x178], UR8 ;  /* 0x0001780804ff75b2 */ /* 0x0008640008000100 */
[----:B----4-:R-:W-:Y:S01]  /*0de0*/  NOP ;  /* 0x0000000000007918 */ /* 0x010fe20000000000 */
.L_x_14:
[----:B--23--:R-:W2:Y:S01]  /*0df0*/  S2UR UR7, SR_CgaCtaId ;  /* 0x00000000000779c3 */ /* 0x00cea20000008800 */
[----:B------:R-:W-:Y:S01]  /*0e00*/  VOTEU.ALL UP0, P1 ;  /* 0x0000000000ff7886 */ /* 0x000fe20000800000 */
[----:B------:R-:W-:Y:S01]  /*0e10*/  UMOV UR4, 0x20 ;  /* 0x0000002000047882 */ /* 0x000fe20000000000 */
[----:B------:R-:W-:Y:S01]  /*0e20*/  NOP ;  /* 0x0000000000007918 */ /* 0x000fe20000000000 */
[----:B------:R-:W-:Y:S01]  /*0e30*/  LOP3.LUT R3, R53, 0x1f, RZ, 0xc0, !PT ;  /* 0x0000001f35037812 */ /* 0x000fe200078ec0ff */
[----:B------:R-:W-:Y:S01]  /*0e40*/  UISETP.NE.AND UP4, UPT, UR18, URZ, UPT ;  /* 0x000000ff1200728c */ /* 0x000fe2000bf85270 */
[----:B------:R-:W-:Y:S01]  /*0e50*/  @!UP0 UMOV UR6, 0x400 ;  /* 0x0000040000068882 */ /* 0x000fe20000000000 */
[----:B------:R-:W-:-:S04]  /*0e60*/  @!UP0 UIADD3 UR4, UPT, UPT, -UR4, 0x100000, URZ ;  /* 0x0010000004048890 */ /* 0x000fc8000fffe1ff */
[----:B------:R-:W-:Y:S02]  /*0e70*/  @!UP0 USHF.L.U32 UR5, UR4, 0xb, URZ ;  /* 0x0000000b04058899 */ /* 0x000fe400080006ff */
[----:B------:R-:W-:Y:S02]  /*0e80*/  @!UP0 USHF.L.U32 UR4, UR4, 0x1, URZ ;  /* 0x0000000104048899 */ /* 0x000fe400080006ff */
[----:B--2---:R-:W-:Y:S01]  /*0e90*/  @!UP0 ULEA UR6, UR7, UR6, 0x18 ;  /* 0x0000000607068291 */ /* 0x004fe2000f8ec0ff */
[----:B------:R-:W2:Y:S01]  /*0ea0*/  LDCU UR7, c[0x0][0x36c] ;  /* 0x00006d80ff0777ac */ /* 0x000ea20008000800 */
[----:B------:R-:W-:Y:S01]  /*0eb0*/  VOTEU.ALL UP0, P1 ;  /* 0x0000000000ff7886 */ /* 0x000fe20000800000 */
[----:B------:R-:W3:Y:S09]  /*0ec0*/  FENCE.VIEW.ASYNC.S ;  /* 0x00000000000073c6 */ /* 0x000ef20000000000 */
[----:B---3--:R3:W4:Y:S01]  /*0ed0*/  @!UP0 SYNCS.EXCH.64 URZ, [UR6+0x180], UR4 ;  /* 0x0001800406ff85b2 */ /* 0x0087220008000100 */
[----:B--2---:R-:W-:-:S09]  /*0ee0*/  UISETP.EQ.U32.AND UP6, UPT, UR7, 0x1, UPT ;  /* 0x000000010700788c */ /* 0x004fd2000bfc2070 */
[----:B---3--:R-:W-:Y:S05]  /*0ef0*/  BRA.U !UP6, `(.L_x_15) ;  /* 0x000000010e087547 */ /* 0x008fea000b800000 */
[----:B-1--4-:R-:W-:Y:S01]  /*0f00*/  UCGABAR_ARV ;  /* 0x00000000000079c7 */ /* 0x012fe20008000000 */
[----:B------:R-:W-:Y:S05]  /*0f10*/  BRA `(.L_x_16) ;  /* 0x0000000000047947 */ /* 0x000fea0003800000 */
.L_x_15:
[----:B-1--4-:R-:W-:Y:S01]  /*0f20*/  NOP ;  /* 0x0000000000007918 */ /* 0x012fe20000000000 */
.L_x_16:
[----:B------:R-:W1:Y:S01]  /*0f30*/  S2UR UR22, SR_CTAID.X ;  /* 0x00000000001679c3 */ /* 0x000e620000002500 */
[----:B------:R-:W-:-:S05]  /*0f40*/  CS2R.32 R48, SR_CgaSize ;  /* 0x0000000000307805 */ /* 0x000fca0000008a00 */
[----:B------:R-:W-:-:S05]  /*0f50*/  IMAD R48, R48, -0xa0, RZ ;  /* 0xffffff6030307824 */ /* 0x000fca00078e02ff */
[----:B------:R-:W-:-:S14]  /*0f60*/  R2UR UR5, R48 ;  /* 0x00000000300572ca */ /* 0x000fdc00000e0000 */
[----:B------:R-:W2:Y:S01]  /*0f70*/  LDCU UR5, c[0x0][UR5+0x2b0] ;  /* 0x00005600050577ac */ /* 0x000ea20008000800 */
[----:B------:R-:W-:-:S05]  /*0f80*/  CS2R.32 R48, SR_CgaSize ;  /* 0x0000000000307805 */ /* 0x000fca0000008a00 */
[----:B------:R-:W-:-:S05]  /*0f90*/  IMAD R48, R48, -0xa0, RZ ;  /* 0xffffff6030307824 */ /* 0x000fca00078e02ff */
[----:B------:R-:W-:-:S14]  /*0fa0*/  R2UR UR4, R48 ;  /* 0x00000000300472ca */ /* 0x000fdc00000e0000 */
[----:B------:R-:W3:Y:S01]  /*0fb0*/  LDCU UR4, c[0x0][UR4+0x2b4] ;  /* 0x00005680040477ac */ /* 0x000ee20008000800 */
[----:B------:R-:W4:Y:S01]  /*0fc0*/  S2UR UR19, SR_CTAID.Y ;  /* 0x00000000001379c3 */ /* 0x000f220000002600 */
[----:B------:R-:W-:-:S05]  /*0fd0*/  CS2R.32 R48, SR_CgaSize ;  /* 0x0000000000307805 */ /* 0x000fca0000008a00 */
[----:B------:R-:W-:-:S05]  /*0fe0*/  IMAD R48, R48, -0xa0, RZ ;  /* 0xffffff6030307824 */ /* 0x000fca00078e02ff */
[----:B------:R-:W-:-:S14]  /*0ff0*/  R2UR UR7, R48 ;  /* 0x00000000300772ca */ /* 0x000fdc00000e0000 */
[----:B------:R-:W3:Y:S01]  /*1000*/  LDCU UR7, c[0x0][UR7+0x2a0] ;  /* 0x00005400070777ac */ /* 0x000ee20008000800 */
[----:B------:R-:W-:-:S05]  /*1010*/  CS2R.32 R48, SR_CgaSize ;  /* 0x0000000000307805 */ /* 0x000fca0000008a00 */
[----:B------:R-:W-:-:S05]  /*1020*/  IMAD R48, R48, -0xa0, RZ ;  /* 0xffffff6030307824 */ /* 0x000fca00078e02ff */
[----:B------:R-:W-:-:S14]  /*1030*/  R2UR UR8, R48 ;  /* 0x00000000300872ca */ /* 0x000fdc00000e0000 */
[----:B------:R-:W3:Y:S01]  /*1040*/  LDCU UR8, c[0x0][UR8+0x2a4] ;  /* 0x00005480080877ac */ /* 0x000ee20008000800 */
[----:B------:R-:W3:Y:S01]  /*1050*/  LDCU UR20, c[0x0][0xc24] ;  /* 0x00018480ff1477ac */ /* 0x000ee20008000800 */
[----:B------:R-:W3:Y:S01]  /*1060*/  LDCU UR39, c[0x0][0xc24] ;  /* 0x00018480ff2777ac */ /* 0x000ee20008000800 */
[----:B-1----:R-:W-:Y:S01]  /*1070*/  I2FP.F32.U32 R2, UR22 ;  /* 0x0000001600027c45 */ /* 0x002fe20008201000 */
[----:B------:R-:W1:Y:S04]  /*1080*/  LDCU UR24, c[0x0][0xc30] ;  /* 0x00018600ff1877ac */ /* 0x000e680008000800 */
[----:B--2---:R-:W-:Y:S01]  /*1090*/  FMUL R2, R2, UR5 ;  /* 0x0000000502027c20 */ /* 0x004fe20008400000 */
[----:B----4-:R-:W-:-:S05]  /*10a0*/  I2FP.F32.U32 R0, UR19 ;  /* 0x0000001300007c45 */ /* 0x010fca0008201000 */
[----:B------:R-:W2:Y:S01]  /*10b0*/  F2I.U32.TRUNC.NTZ R2, R2 ;  /* 0x0000000200027305 */ /* 0x000ea2000020f000 */
[----:B---3--:R-:W-:-:S07]  /*10c0*/  FMUL R0, R0, UR4 ;  /* 0x0000000400007c20 */ /* 0x008fce0008400000 */
[----:B------:R-:W3:Y:S01]  /*10d0*/  F2I.U32.TRUNC.NTZ R0, R0 ;  /* 0x0000000000007305 */ /* 0x000ee2000020f000 */
[----:B--2---:R-:W-:Y:S02]  /*10e0*/  R2UR UR4, R2 ;  /* 0x00000000020472ca */ /* 0x004fe400000e0000 */
[----:B------:R-:W-:Y:S02]  /*10f0*/  PRMT R2, RZ, 0x7610, R2 ;  /* 0x00007610ff027816 */ /* 0x000fe40000000002 */
[----:B---3--:R-:W-:Y:S02]  /*1100*/  R2UR UR6, R0 ;  /* 0x00000000000672ca */ /* 0x008fe400000e0000 */
[----:B------:R-:W-:-:S07]  /*1110*/  PRMT R0, RZ, 0x7610, R0 ;  /* 0x00007610ff007816 */ /* 0x000fce0000000000 */
[----:B------:R-:W-:-:S04]  /*1120*/  UIADD3 UR5, UPT, UPT, -UR4, URZ, URZ ;  /* 0x000000ff04057290 */ /* 0x000fc8000fffe1ff */
[----:B------:R-:W-:Y:S02]  /*1130*/  UIMAD UR5, UR7, UR5, UR22 ;  /* 0x00000005070572a4 */ /* 0x000fe4000f8e0216 */
[----:B------:R-:W-:-:S04]  /*1140*/  UIADD3 UR4, UPT, UPT, -UR6, URZ, URZ ;  /* 0x000000ff06047290 */ /* 0x000fc8000fffe1ff */
[----:B------:R-:W-:Y:S01]  /*1150*/  IMAD.U32 R48, RZ, RZ, UR5 ;  /* 0x00000005ff307e24 */ /* 0x000fe2000f8e00ff */
[----:B------:R-:W-:-:S06]  /*1160*/  UIMAD UR4, UR8, UR4, UR19 ;  /* 0x00000004080472a4 */ /* 0x000fcc000f8e0213 */
[----:B------:R-:W-:Y:S01]  /*1170*/  IMAD.U32 R47, RZ, RZ, UR4 ;  /* 0x00000004ff2f7e24 */ /* 0x000fe2000f8e00ff */
[----:B-1----:R-:W-:Y:S06]  /*1180*/  BRA.U UP4, `(.L_x_17) ;  /* 0x0000000104307547 */ /* 0x002fec000b800000 */
[----:B------:R-:W-:Y:S01]  /*1190*/  R2UR UR5, R47 ;  /* 0x000000002f0572ca */ /* 0x000fe200000e0000 */
[----:B------:R-:W-:Y:S01]  /*11a0*/  UMOV UR7, 0x3 ;  /* 0x0000000300077882 */ /* 0x000fe20000000000 */
[----:B------:R-:W-:-:S11]  /*11b0*/  R2UR UR4, R48 ;  /* 0x00000000300472ca */ /* 0x000fd600000e0000 */
[----:B------:R-:W-:-:S04]  /*11c0*/  UISETP.NE.AND UP0, UPT, UR5, URZ, UPT ;  /* 0x000000ff0500728c */ /* 0x000fc8000bf05270 */
[----:B------:R-:W-:Y:S02]  /*11d0*/  UISETP.LT.U32.OR UP0, UPT, UR4, 0x2, !UP0 ;  /* 0x000000020400788c */ /* 0x000fe4000c701470 */
[----:B------:R-:W-:Y:S02]  /*11e0*/  ULOP3.LUT UR4, UR4, 0xfffffffe, URZ, 0xc0, !UPT ;  /* 0xfffffffe04047892 */ /* 0x000fe4000f8ec0ff */
[----:B------:R-:W-:Y:S02]  /*11f0*/  USEL UR6, URZ, 0x1, !UP0 ;  /* 0x00000001ff067887 */ /* 0x000fe4000c000000 */
[----:B------:R-:W-:Y:S02]  /*1200*/  USEL UR5, URZ, 0x2, !UP0 ;  /* 0x00000002ff057887 */ /* 0x000fe4000c000000 */
[----:B------:R-:W-:Y:S02]  /*1210*/  USHF.L.U32 UR4, UR7, UR4, URZ ;  /* 0x0000000407047299 */ /* 0x000fe400080006ff */
[----:B------:R-:W-:-:S04]  /*1220*/  UIADD3 UR5, UPT, UPT, UR6, UR5, URZ ;  /* 0x0000000506057290 */ /* 0x000fc8000fffe0ff */
[----:B------:R-:W-:Y:S02]  /*1230*/  IMAD.U32 R0, RZ, RZ, UR4 ;  /* 0x00000004ff007e24 */ /* 0x000fe4000f8e00ff */
[----:B------:R-:W-:-:S07]  /*1240*/  IMAD.U32 R2, RZ, RZ, UR5 ;  /* 0x00000005ff027e24 */ /* 0x000fce000f8e00ff */
.L_x_17:
[----:B------:R-:W1:Y:S01]  /*1250*/  S2UR UR46, SR_CTAID.Z ;  /* 0x00000000002e79c3 */ /* 0x000e620000002700 */
[----:B------:R-:W-:Y:S01]  /*1260*/  UISETP.GE.AND UP0, UPT, UR20, 0x1, UPT ;  /* 0x000000011400788c */ /* 0x000fe2000bf06270 */
[----:B------:R-:W-:-:S08]  /*1270*/  UMOV UR44, UR22 ;  /* 0x00000016002c7c82 */ /* 0x000fd00008000000 */
[----:B------:R-:W-:Y:S05]  /*1280*/  BRA.U !UP0, `(.L_x_18) ;  /* 0x0000000108d47547 */ /* 0x000fea000b800000 */
[----:B------:R-:W2:Y:S01]  /*1290*/  LDCU.128 UR12, c[0x0][0xc10] ;  /* 0x00018200ff0c77ac */ /* 0x000ea20008000c00 */
[----:B------:R-:W3:Y:S01]  /*12a0*/  LDCU UR21, c[0x0][0xc0c] ;  /* 0x00018180ff1577ac */ /* 0x000ee20008000800 */
[----:B------:R-:W4:Y:S01]  /*12b0*/  LDCU UR6, c[0x0][0x370] ;  /* 0x00006e00ff0677ac */ /* 0x000f220008000800 */
[----:B------:R-:W1:Y:S01]  /*12c0*/  LDCU UR7, c[0x0][0x374] ;  /* 0x00006e80ff0777ac */ /* 0x000e620008000800 */
[----:B------:R-:W1:Y:S01]  /*12d0*/  LDCU UR23, c[0x0][0xc20] ;  /* 0x00018400ff1777ac */ /* 0x000e620008000800 */
[----:B--2---:R-:W-:Y:S02]  /*12e0*/  UIMAD.WIDE.U32 UR4, UR22, UR12, URZ ;  /* 0x0000000c160472a5 */ /* 0x004fe4000f8e00ff */
[----:B---3--:R-:W-:Y:S01]  /*12f0*/  UISETP.NE.AND UP0, UPT, UR21, 0x1, UPT ;  /* 0x000000011500788c */ /* 0x008fe2000bf05270 */
[----:B------:R-:W2:Y:S01]  /*1300*/  LDCU.64 UR8, c[0x0][0xc28] ;  /* 0x00018500ff0877ac */ /* 0x000ea20008000a00 */
[----:B----4-:R-:W-:-:S03]  /*1310*/  UIMAD.WIDE.U32 UR10, UR6, UR12, URZ ;  /* 0x0000000c060a72a5 */ /* 0x010fc6000f8e00ff */
[----:B------:R-:W-:Y:S01]  /*1320*/  UMOV UR4, UR5 ;  /* 0x0000000500047c82 */ /* 0x000fe20008000000 */
[----:B------:R-:W-:Y:S02]  /*1330*/  UISETP.NE.AND UP2, UPT, UR20, 0x1, UPT ;  /* 0x000000011400788c */ /* 0x000fe4000bf45270 */
[----:B------:R-:W-:Y:S01]  /*1340*/  USHF.R.U32.HI UR4, URZ, UR13, UR4 ;  /* 0x0000000dff047299 */ /* 0x000fe20008011604 */
[----:B------:R-:W-:Y:S01]  /*1350*/  UMOV UR10, UR11 ;  /* 0x0000000b000a7c82 */ /* 0x000fe20008000000 */
[----:B------:R-:W-:Y:S02]  /*1360*/  UIMAD.WIDE.U32 UR16, UR19, UR15, URZ ;  /* 0x0000000f131072a5 */ /* 0x000fe4000f8e00ff */
[----:B------:R-:W-:Y:S02]  /*1370*/  USEL UR5, UR22, UR4, !UP0 ;  /* 0x0000000416057287 */ /* 0x000fe4000c000000 */
[----:B------:R-:W-:Y:S02]  /*1380*/  @UP0 USHF.R.U32.HI UR6, URZ, UR13, UR10 ;  /* 0x0000000dff060299 */ /* 0x000fe4000801160a */
[----:B------:R-:W-:-:S02]  /*1390*/  UISETP.NE.AND UP0, UPT, UR14, 0x1, UPT ;  /* 0x000000010e00788c */ /* 0x000fc4000bf05270 */
[----:B-1----:R-:W-:Y:S02]  /*13a0*/  UIMAD.WIDE.U32 UR10, UR7, UR15, URZ ;  /* 0x0000000f070a72a5 */ /* 0x002fe4000f8e00ff */
[----:B--2---:R-:W-:Y:S01]  /*13b0*/  UIMAD.WIDE.U32 UR12, UR6, UR8, URZ ;  /* 0x00000008060c72a5 */ /* 0x004fe2000f8e00ff */
[----:B------:R-:W-:Y:S01]  /*13c0*/  UMOV UR4, UR17 ;  /* 0x0000001100047c82 */ /* 0x000fe20008000000 */
[----:B------:R-:W-:-:S03]  /*13d0*/  UIADD3 UR44, UPT, UPT, -UR5, URZ, URZ ;  /* 0x000000ff052c7290 */ /* 0x000fc6000fffe1ff */
[----:B------:R-:W-:Y:S01]  /*13e0*/  UMOV UR10, UR11 ;  /* 0x0000000b000a7c82 */ /* 0x000fe20008000000 */
[----:B------:R-:W-:Y:S02]  /*13f0*/  USHF.R.U32.HI UR4, URZ, UR23, UR4 ;  /* 0x00000017ff047299 */ /* 0x000fe40008011604 */
[----:B------:R-:W-:Y:S01]  /*1400*/  @UP0 USHF.R.U32.HI UR7, URZ, UR23, UR10 ;  /* 0x00000017ff070299 */ /* 0x000fe2000801160a */
[----:B------:R-:W-:Y:S01]  /*1410*/  UMOV UR12, UR13 ;  /* 0x0000000d000c7c82 */ /* 0x000fe20008000000 */
[----:B------:R-:W-:Y:S02]  /*1420*/  USEL UR4, UR19, UR4, !UP0 ;  /* 0x0000000413047287 */ /* 0x000fe4000c000000 */
[----:B------:R-:W-:Y:S02]  /*1430*/  UIMAD.WIDE.U32 UR10, UR7, UR8, URZ ;  /* 0x00000008070a72a5 */ /* 0x000fe4000f8e00ff */
[----:B------:R-:W-:Y:S02]  /*1440*/  @UP2 USHF.R.U32.HI UR6, URZ, UR9, UR12 ;  /* 0x00000009ff062299 */ /* 0x000fe4000801160c */
[----:B------:R-:W-:-:S02]  /*1450*/  UIMAD.WIDE.U32 UR12, UR4, UR8, URZ ;  /* 0x00000008040c72a5 */ /* 0x000fc4000f8e00ff */
[----:B------:R-:W-:Y:S01]  /*1460*/  UIMAD UR44, UR21, UR44, UR22 ;  /* 0x0000002c152c72a4 */ /* 0x000fe2000f8e0216 */
[----:B------:R-:W-:Y:S02]  /*1470*/  UMOV UR10, UR11 ;  /* 0x0000000b000a7c82 */ /* 0x000fe40008000000 */
[----:B------:R-:W-:Y:S02]  /*1480*/  @UP2 USHF.R.U32.HI UR7, URZ, UR9, UR10 ;  /* 0x00000009ff072299 */ /* 0x000fe4000801160a */
[----:B------:R-:W-:Y:S02]  /*1490*/  UIMAD UR10, UR6, UR20, URZ ;  /* 0x00000014060a72a4 */ /* 0x000fe4000f8e02ff */
[----:B------:R-:W-:-:S04]  /*14a0*/  UIMAD UR7, UR7, UR20, URZ ;  /* 0x00000014070772a4 */ /* 0x000fc8000f8e02ff */
[----:B------:R-:W-:-:S03]  /*14b0*/  UISETP.GE.AND UP0, UPT, UR4, UR7, UPT ;  /* 0x000000070400728c */ /* 0x000fc6000bf06270 */
[----:B------:R-:W-:Y:S01]  /*14c0*/  UMOV UR7, UR13 ;  /* 0x0000000d00077c82 */ /* 0x000fe20008000000 */
[----:B------:R-:W-:Y:S02]  /*14d0*/  UISETP.GE.OR UP0, UPT, UR5, UR10, UP0 ;  /* 0x0000000a0500728c */ /* 0x000fe40008706670 */
[----:B------:R-:W-:Y:S02]  /*14e0*/  UIMAD.WIDE.U32 UR10, UR5, UR8, URZ ;  /* 0x00000008050a72a5 */ /* 0x000fe4000f8e00ff */
[----:B------:R-:W-:Y:S02]  /*14f0*/  USHF.R.U32.HI UR7, URZ, UR9, UR7 ;  /* 0x00000009ff077299 */ /* 0x000fe40008011607 */
[----:B------:R-:W-:Y:S02]  /*1500*/  UIADD3 UR10, UPT, UPT, -UR4, URZ, URZ ;  /* 0x000000ff040a7290 */ /* 0x000fe4000fffe1ff */
[----:B------:R-:W-:Y:S02]  /*1510*/  USEL UR7, UR4, UR7, !UP2 ;  /* 0x0000000704077287 */ /* 0x000fe4000d000000 */
[----:B------:R-:W-:Y:S01]  /*1520*/  UIMAD UR10, UR14, UR10, UR19 ;  /* 0x0000000a0e0a72a4 */ /* 0x000fe2000f8e0213 */
[----:B------:R-:W-:-:S02]  /*1530*/  @!UP0 UMOV UR8, UR11 ;  /* 0x0000000b00088c82 */ /* 0x000fc40008000000 */
[----:B------:R-:W-:Y:S02]  /*1540*/  @!UP0 USHF.R.U32.HI UR8, URZ, UR9, UR8 ;  /* 0x00000009ff088299 */ /* 0x000fe40008011608 */
[----:B------:R-:W-:Y:S02]  /*1550*/  UIADD3 UR9, UPT, UPT, -UR7, URZ, URZ ;  /* 0x000000ff07097290 */ /* 0x000fe4000fffe1ff */
[----:B------:R-:W-:Y:S02]  /*1560*/  @!UP0 USEL UR8, UR5, UR8, !UP2 ;  /* 0x0000000805088287 */ /* 0x000fe4000d000000 */
[----:B------:R-:W-:Y:S02]  /*1570*/  UIMAD UR9, UR20, UR9, UR4 ;  /* 0x00000009140972a4 */ /* 0x000fe4000f8e0204 */
[----:B------:R-:W-:Y:S02]  /*1580*/  @!UP0 UIADD3 UR7, UPT, UPT, UR7, -UR8, URZ ;  /* 0x8000000807078290 */ /* 0x000fe4000fffe0ff */
[----:B------:R-:W-:-:S02]  /*1590*/  @!UP0 UIMAD UR6, UR9, UR6, UR8 ;  /* 0x00000006090682a4 */ /* 0x000fc4000f8e0208 */
[----:B------:R-:W-:-:S04]  /*15a0*/  @!UP0 UIMAD UR4, UR7, UR20, UR5 ;  /* 0x00000014070482a4 */ /* 0x000fc8000f8e0205 */
[----:B------:R-:W-:Y:S01]  /*15b0*/  UIMAD UR19, UR4, UR14, UR10 ;  /* 0x0000000e041372a4 */ /* 0x000fe2000f8e020a */
[----:B------:R-:W-:Y:S02]  /*15c0*/  @!UP0 UMOV UR5, UR6 ;  /* 0x0000000600058c82 */ /* 0x000fe40008000000 */
[----:B------:R-:W-:-:S12]  /*15d0*/  UIMAD UR44, UR5, UR21, UR44 ;  /* 0x00000015052c72a4 */ /* 0x000fd8000f8e022c */
.L_x_18:
[----:B------:R-:W-:-:S09]  /*15e0*/  UISETP.NE.AND UP0, UPT, UR24, 0x1, UPT ;  /* 0x000000011800788c */ /* 0x000fd2000bf05270 */
[----:B------:R-:W-:Y:S05]  /*15f0*/  BRA.U UP0, `(.L_x_19) ;  /* 0x0000000100407547 */ /* 0x000fea000b800000 */
[----:B------:R-:W2:Y:S01]  /*1600*/  LDCU.128 UR8, c[0x0][0xc10] ;  /* 0x00018200ff0877ac */ /* 0x000ea20008000c00 */
[----:B------:R-:W3:Y:S01]  /*1610*/  LDCU UR12, c[0x0][0xc0c] ;  /* 0x00018180ff0c77ac */ /* 0x000ee20008000800 */
[----:B------:R-:W4:Y:S01]  /*1620*/  LDCU UR13, c[0x0][0xc20] ;  /* 0x00018400ff0d77ac */ /* 0x000f220008000800 */
[----:B--2---:R-:W-:Y:S02]  /*1630*/  UIMAD.WIDE.U32 UR4, UR44, UR8, URZ ;  /* 0x000000082c0472a5 */ /* 0x004fe4000f8e00ff */
[----:B------:R-:W-:Y:S02]  /*1640*/  UIMAD.WIDE.U32 UR6, UR19, UR11, URZ ;  /* 0x0000000b130672a5 */ /* 0x000fe4000f8e00ff */
[----:B---3--:R-:W-:Y:S02]  /*1650*/  UISETP.NE.AND UP0, UPT, UR12, 0x1, UPT ;  /* 0x000000010c00788c */ /* 0x008fe4000bf05270 */
[----:B------:R-:W-:-:S03]  /*1660*/  USHF.R.U32.HI UR5, URZ, UR9, UR5 ;  /* 0x00000009ff057299 */ /* 0x000fc60008011605 */
[----:B------:R-:W-:Y:S01]  /*1670*/  UMOV UR4, UR7 ;  /* 0x0000000700047c82 */ /* 0x000fe20008000000 */
[----:B------:R-:W-:Y:S02]  /*1680*/  USEL UR5, UR44, UR5, !UP0 ;  /* 0x000000052c057287 */ /* 0x000fe4000c000000 */
[----:B------:R-:W-:Y:S02]  /*1690*/  UISETP.NE.AND UP0, UPT, UR10, 0x1, UPT ;  /* 0x000000010a00788c */ /* 0x000fe4000bf05270 */
[----:B----4-:R-:W-:-:S04]  /*16a0*/  USHF.R.U32.HI UR4, URZ, UR13, UR4 ;  /* 0x0000000dff047299 */ /* 0x010fc80008011604 */
[----:B------:R-:W-:-:S04]  /*16b0*/  USEL UR4, UR19, UR4, !UP0 ;  /* 0x0000000413047287 */ /* 0x000fc8000c000000 */
[----:B------:R-:W-:Y:S02]  /*16c0*/  UIADD3 UR6, UPT, UPT, -UR4, UR5, URZ ;  /* 0x0000000504067290 */ /* 0x000fe4000fffe1ff */
[----:B------:R-:W-:Y:S02]  /*16d0*/  UIADD3 UR4, UPT, UPT, UR4, -UR5, URZ ;  /* 0x8000000504047290 */ /* 0x000fe4000fffe0ff */
[----:B------:R-:W-:Y:S02]  /*16e0*/  UIMAD UR19, UR6, UR10, UR19 ;  /* 0x0000000a061372a4 */ /* 0x000fe4000f8e0213 */
[----:B------:R-:W-:-:S12]  /*16f0*/  UIMAD UR44, UR4, UR12, UR44 ;  /* 0x0000000c042c72a4 */ /* 0x000fd8000f8e022c */
.L_x_19:
[----:B------:R-:W-:Y:S05]  /*1700*/  BRA.U !UP6, `(.L_x_20) ;  /* 0x000000010e0c7547 */ /* 0x000fea000b800000 */
[----:B------:R-:W-:Y:S01]  /*1710*/  UCGABAR_WAIT ;  /* 0x0000000000007dc7 */ /* 0x000fe20008000000 */
[----:B------:R-:W-:Y:S01]  /*1720*/  CCTL.IVALL ;  /* 0x00000000ff00798f */ /* 0x000fe20002000000 */
[----:B------:R-:W-:Y:S05]  /*1730*/  BRA `(.L_x_21) ;  /* 0x0000000000047947 */ /* 0x000fea0003800000 */
.L_x_20:
[----:B------:R-:W-:Y:S06]  /*1740*/  BAR.SYNC.DEFER_BLOCKING 0x0 ;  /* 0x0000000000007b1d */ /* 0x000fec0000010000 */
.L_x_21:
[----:B------:R-:W-:Y:S05]  /*1750*/  BRA.U UP5, `(.L_x_22) ;  /* 0x0000002105887547 */ /* 0x000fea000b800000 */
[----:B------:R-:W2:Y:S01]  /*1760*/  LDCU UR5, c[0x0][0x388] ;  /* 0x00007100ff0577ac */ /* 0x000ea20008000800 */
[----:B------:R-:W-:Y:S01]  /*1770*/  PLOP3.LUT P1, PT, PT, PT, UP3, 0x80, 0x8 ;  /* 0x000000000008781c */ /* 0x000fe20003f2f038 */
[----:B------:R-:W-:Y:S01]  /*1780*/  IMAD.MOV.U32 R2, RZ, RZ, RZ ;  /* 0x000000ffff027224 */ /* 0x000fe200078e00ff */
[----:B------:R-:W-:Y:S01]  /*1790*/  ISETP.EQ.OR P2, PT, R3, RZ, P3 ;  /* 0x000000ff0300720c */ /* 0x000fe20001f42670 */
[----:B------:R-:W3:Y:S01]  /*17a0*/  LDCU UR8, c[0x0][0x38c] ;  /* 0x00007180ff0877ac */ /* 0x000ee20008000800 */
[----:B------:R-:W-:Y:S01]  /*17b0*/  PLOP3.LUT P1, PT, P1, PT, PT, 0x8, 0x80 ;  /* 0x000000000080781c */ /* 0x000fe20000f2e170 */
[----:B------:R-:W4:Y:S01]  /*17c0*/  LDCU.64 UR6, c[0x0][0x390] ;  /* 0x00007200ff0677ac */ /* 0x000f220008000a00 */
[----:B------:R-:W-:Y:S01]  /*17d0*/  UISETP.NE.AND UP1, UPT, UR18, URZ, UPT ;  /* 0x000000ff1200728c */ /* 0x000fe2000bf25270 */
[----:B------:R-:W3:Y:S01]  /*17e0*/  LDCU UR53, c[0x0][0x370] ;  /* 0x00006e00ff3577ac */ /* 0x000ee20008000800 */
[----:B--2---:R-:W-:Y:S02]  /*17f0*/  UIADD3 UR5, UPT, UPT, UR5, 0x3f, URZ ;  /* 0x0000003f05057890 */ /* 0x004fe4000fffe0ff */
[----:B------:R-:W-:-:S02]  /*1800*/  USEL UR38, UR55, 0x2, UP1 ;  /* 0x0000000237267887 */ /* 0x000fc40008800000 */
[----:B------:R-:W-:Y:S01]  /*1810*/  USHF.R.S32.HI UR4, URZ, 0x1f, UR5 ;  /* 0x0000001fff047899 */ /* 0x000fe20008011405 */
[----:B-1----:R-:W1:Y:S03]  /*1820*/  LDCU.64 UR46, c[0x0][0x348] ;  /* 0x00006900ff2e77ac */ /* 0x002e660008000a00 */
[----:B------:R-:W-:Y:S02]  /*1830*/  ULEA.HI UR4, UR4, UR5, URZ, 0x6 ;  /* 0x0000000504047291 */ /* 0x000fe4000f8f30ff */
[----:B------:R-:W-:Y:S02]  /*1840*/  USHF.L.U32 UR5, UR22, 0x5, URZ ;  /* 0x0000000516057899 */ /* 0x000fe400080006ff */
[----:B------:R-:W-:Y:S02]  /*1850*/  USHF.R.S32.HI UR4, URZ, 0x6, UR4 ;  /* 0x00000006ff047899 */ /* 0x000fe40008011404 */
[----:B------:R-:W-:-:S02]  /*1860*/  ULOP3.LUT UR56, UR5, 0x20, URZ, 0xc0, !UPT ;  /* 0x0000002005387892 */ /* 0x000fc4000f8ec0ff */
[----:B---3--:R-:W-:Y:S02]  /*1870*/  UIMAD UR4, UR4, UR8, URZ ;  /* 0x00000008040472a4 */ /* 0x008fe4000f8e02ff */
[----:B------:R-:W-:Y:S02]  /*1880*/  USHF.L.U32 UR57, UR22, 0x6, URZ ;  /* 0x0000000616397899 */ /* 0x000fe400080006ff */
[----:B----4-:R-:W-:Y:S01]  /*1890*/  UIMAD UR4, UR4, UR6, URZ ;  /* 0x00000006040472a4 */ /* 0x010fe2000f8e02ff */
[----:B------:R-:W2:Y:S03]  /*18a0*/  LDCU UR52, c[0x0][0x374] ;  /* 0x00006e80ff3477ac */ /* 0x000ea60008000800 */
[----:B------:R-:W-:Y:S01]  /*18b0*/  UIMAD UR54, UR4, UR7, URZ ;  /* 0x00000007043672a4 */ /* 0x000fe2000f8e02ff */
[----:B------:R-:W-:Y:S01]  /*18c0*/  UMOV UR27, 0x1 ;  /* 0x00000001001b7882 */ /* 0x000fe20000000000 */
[----:B------:R-:W-:-:S02]  /*18d0*/  UMOV UR31, URZ ;  /* 0x000000ff001f7c82 */ /* 0x000fc40008000000 */
[----:B------:R-:W-:Y:S02]  /*18e0*/  UISETP.NE.AND UP2, UPT, UR54, URZ, UPT ;  /* 0x000000ff3600728c */ /* 0x000fe4000bf45270 */
[----:B------:R-:W-:Y:S01]  /*18f0*/  UISETP.LT.U32.AND UP0, UPT, UR54, 0x11, UPT ;  /* 0x000000113600788c */ /* 0x000fe2000bf01070 */
[----:B------:R-:W-:Y:S01]  /*1900*/  UMOV UR36, URZ ;  /* 0x000000ff00247c82 */ /* 0x000fe20008000000 */
[----:B------:R-:W-:Y:S02]  /*1910*/  UMOV UR42, URZ ;  /* 0x000000ff002a7c82 */ /* 0x000fe40008000000 */
[----:B------:R-:W-:-:S04]  /*1920*/  USEL UR4, UR54, 0x11, UP0 ;  /* 0x0000001136047887 */ /* 0x000fc80008000000 */
[----:B------:R-:W-:Y:S02]  /*1930*/  UIADD3 UR5, UPT, UPT, UR4, -0x1, URZ ;  /* 0xffffffff04057890 */ /* 0x000fe4000fffe0ff */
[----:B------:R-:W-:Y:S02]  /*1940*/  @!UP2 UIADD3 UR5, UPT, UPT, UR4, URZ, URZ ;  /* 0x000000ff0405a290 */ /* 0x000fe4000fffe0ff */
[----:B------:R-:W-:Y:S02]  /*1950*/  UIADD3 UR51, UPT, UPT, UR54, -UR4, URZ ;  /* 0x8000000436337290 */ /* 0x000fe4000fffe0ff */
[----:B-12---:R-:W-:-:S12]  /*1960*/  UIADD3 UR55, UPT, UPT, UR5, 0x1, URZ ;  /* 0x0000000105377890 */ /* 0x006fd8000fffe0ff */
.L_x_40:
[----:B------:R-:W1:Y:S01]  /*1970*/  S2UR UR30, SR_CgaCtaId ;  /* 0x00000000001e79c3 */ /* 0x000e620000008800 */
[----:B------:R-:W-:Y:S01]  /*1980*/  UMOV UR4, 0x400 ;  /* 0x0000040000047882 */ /* 0x000fe20000000000 */
[----:B------:R-:W-:Y:S01]  /*1990*/  MOV R0, UR27 ;  /* 0x0000001b00007c02 */ /* 0x000fe20008000f00 */
[----:B------:R-:W-:Y:S02]  /*19a0*/  UISETP.NE.AND UP0, UPT, UR54, URZ, UPT ;  /* 0x000000ff3600728c */ /* 0x000fe4000bf05270 */
[----:B------:R-:W-:Y:S01]  /*19b0*/  ULEA UR18, UR19, UR56, 0x6 ;  /* 0x0000003813127291 */ /* 0x000fe2000f8e30ff */
[----:B------:R-:W-:Y:S01]  /*19c0*/  SHF.L.U32 R0, R0, 0x1f, RZ ;  /* 0x0000001f00007819 */ /* 0x000fe200000006ff */
[----:B------:R-:W-:Y:S01]  /*19d0*/  UMOV UR28, URZ ;  /* 0x000000ff001c7c82 */ /* 0x000fe20008000000 */
[----:B------:R-:W-:Y:S01]  /*19e0*/  UMOV UR22, URZ ;  /* 0x000000ff00167c82 */ /* 0x000fe20008000000 */
[----:B------:R-:W-:Y:S01]  /*19f0*/  UMOV UR21, URZ ;  /* 0x000000ff00157c82 */ /* 0x000fe20008000000 */
[----:B------:R-:W-:Y:S01]  /*1a00*/  UMOV UR20, URZ ;  /* 0x000000ff00147c82 */ /* 0x000fe20008000000 */
[----:B-1----:R-:W-:-:S04]  /*1a10*/  ULEA UR30, UR30, UR4, 0x18 ;  /* 0x000000041e1e7291 */ /* 0x002fc8000f8ec0ff */
[----:B------:R-:W-:-:S09]  /*1a20*/  ULEA UR4, UR31, UR30, 0x3 ;  /* 0x0000001e1f047291 */ /* 0x000fd2000f8e18ff */
[----:B------:R1:W2:Y:S01]  /*1a30*/  SYNCS.PHASECHK.TRANS64.TRYWAIT P0, [UR4+0x88], R0 ;  /* 0x00008800ff0075a7 */ /* 0x0002a20008001104 */
[----:B------:R-:W-:-:S04]  /*1a40*/  ULEA.HI UR4, UR44, UR44, URZ, 0x1 ;  /* 0x0000002c2c047291 */ /* 0x000fc8000f8f08ff */
[----:B------:R-:W-:-:S04]  /*1a50*/  USHF.L.U32 UR4, UR4, 0x6, URZ ;  /* 0x0000000604047899 */ /* 0x000fc800080006ff */
[----:B------:R-:W-:-:S04]  /*1a60*/  ULOP3.LUT UR4, UR4, 0xffffff80, URZ, 0xc0, !UPT ;  /* 0xffffff8004047892 */ /* 0x000fc8000f8ec0ff */
[----:B------:R-:W-:Y:S01]  /*1a70*/  ULOP3.LUT UR43, UR4, 0x40, UR57, 0xf8, !UPT ;  /* 0x00000040042b7892 */ /* 0x000fe2000f8ef839 */
[----:B------:R-:W-:Y:S11]  /*1a80*/  BRA.U !UP0, `(.L_x_23) ;  /* 0x0000000508ac7547 */ /* 0x000ff6000b800000 */
[----:B------:R-:W3:Y:S01]  /*1a90*/  LDCU.128 UR12, c[0x0][0x480] ;  /* 0x00009000ff0c77ac */ /* 0x000ee20008000c00 */
[----:B------:R-:W4:Y:S01]  /*1aa0*/  LDCU.128 UR8, c[0x0][0x490] ;  /* 0x00009200ff0877ac */ /* 0x000f220008000c00 */
[----:B------:R-:W1:Y:S01]  /*1ab0*/  LDCU.64 UR20, c[0x0][0x4c0] ;  /* 0x00009800ff1477ac */ /* 0x000e620008000a00 */
[----:B------:R-:W1:Y:S01]  /*1ac0*/  LDCU.64 UR16, c[0x0][0x4f0] ;  /* 0x00009e00ff1077ac */ /* 0x000e620008000a00 */
[----:B------:R-:W1:Y:S01]  /*1ad0*/  LDCU UR19, c[0x0][0x4c8] ;  /* 0x00009900ff1377ac */ /* 0x000e620008000800 */
[----:B---3--:R-:W-:Y:S02]  /*1ae0*/  UIMAD.WIDE.U32 UR4, UR43, UR13, URZ ;  /* 0x0000000d2b0472a5 */ /* 0x008fe4000f8e00ff */
[----:B------:R-:W-:Y:S02]  /*1af0*/  UISETP.NE.AND UP0, UPT, UR12, 0x1, UPT ;  /* 0x000000010c00788c */ /* 0x000fe4000bf05270 */
[----:B------:R-:W-:Y:S01]  /*1b00*/  USHF.R.U32.HI UR5, URZ, UR14, UR5 ;  /* 0x0000000eff057299 */ /* 0x000fe20008011605 */
[----:B------:R-:W3:Y:S03]  /*1b10*/  LDCU UR49, c[0x0][0x38c] ;  /* 0x00007180ff3177ac */ /* 0x000ee60008000800 */
[----:B------:R-:W-:-:S02]  /*1b20*/  USEL UR5, UR43, UR5, !UP0 ;  /* 0x000000052b057287 */ /* 0x000fc4000c000000 */
[----:B------:R-:W-:Y:S02]  /*1b30*/  UISETP.NE.AND UP0, UPT, UR15, 0x1, UPT ;  /* 0x000000010f00788c */ /* 0x000fe4000bf05270 */
[----:B----4-:R-:W-:Y:S01]  /*1b40*/  UIMAD.WIDE.U32 UR6, UR5, UR8, URZ ;  /* 0x00000008050672a5 */ /* 0x010fe2000f8e00ff */
[----:B------:R-:W4:Y:S01]  /*1b50*/  LDCU UR8, c[0x0][0x4a0] ;  /* 0x00009400ff0877ac */ /* 0x000f220008000800 */
[----:B------:R-:W1:Y:S05]  /*1b60*/  LDCU UR23, c[0x0][0x4cc] ;  /* 0x00009980ff1777ac */ /* 0x000e6a0008000800 */
[----:B------:R-:W-:Y:S01]  /*1b70*/  UMOV UR4, UR7 ;  /* 0x0000000700047c82 */ /* 0x000fe20008000000 */
[----:B------:R-:W1:Y:S01]  /*1b80*/  LDCU.64 UR40, c[0x0][0x390] ;  /* 0x00007200ff2877ac */ /* 0x000e620008000a00 */
[----:B------:R-:W-:Y:S01]  /*1b90*/  USHF.R.U32.HI UR4, URZ, UR9, UR4 ;  /* 0x00000009ff047299 */ /* 0x000fe20008011604 */
[----:B------:R-:W1:Y:S03]  /*1ba0*/  LDCU UR9, c[0x0][0x4ec] ;  /* 0x00009d80ff0977ac */ /* 0x000e660008000800 */
[----:B------:R-:W-:-:S02]  /*1bb0*/  USEL UR4, UR5, UR4, !UP0 ;  /* 0x0000000405047287 */ /* 0x000fc4000c000000 */
[----:B------:R-:W-:Y:S02]  /*1bc0*/  UISETP.NE.AND UP0, UPT, UR10, 0x1, UPT ;  /* 0x000000010a00788c */ /* 0x000fe4000bf05270 */
[----:B------:R-:W-:Y:S01]  /*1bd0*/  UIMAD.WIDE.U32 UR6, UR4, UR11, URZ ;  /* 0x0000000b040672a5 */ /* 0x000fe2000f8e00ff */
[----:B------:R-:W1:Y:S01]  /*1be0*/  LDCU.64 UR24, c[0x0][0x4d0] ;  /* 0x00009a00ff1877ac */ /* 0x000e620008000a00 */
[----:B------:R-:W-:-:S05]  /*1bf0*/  UIADD3 UR42, UPT, UPT, UR55, UR36, URZ ;  /* 0x00000024372a7290 */ /* 0x000fca000fffe0ff */
[----:B------:R-:W-:Y:S01]  /*1c00*/  UMOV UR6, UR7 ;  /* 0x0000000700067c82 */ /* 0x000fe20008000000 */
[----:B------:R-:W-:Y:S02]  /*1c10*/  UIADD3 UR7, UPT, UPT, -UR4, URZ, URZ ;  /* 0x000000ff04077290 */ /* 0x000fe4000fffe1ff */
[----:B----4-:R-:W-:Y:S02]  /*1c20*/  USHF.R.U32.HI UR6, URZ, UR8, UR6 ;  /* 0x00000008ff067299 */ /* 0x010fe40008011606 */
[----:B------:R-:W-:Y:S02]  /*1c30*/  UIADD3 UR8, UPT, UPT, -UR5, URZ, URZ ;  /* 0x000000ff05087290 */ /* 0x000fe4000fffe1ff */
[----:B------:R-:W-:Y:S02]  /*1c40*/  USEL UR14, UR4, UR6, !UP0 ;  /* 0x00000006040e7287 */ /* 0x000fe4000c000000 */
[----:B------:R-:W-:Y:S02]  /*1c50*/  UIMAD UR7, UR15, UR7, UR5 ;  /* 0x000000070f0772a4 */ /* 0x000fe4000f8e0205 */
[----:B------:R-:W-:-:S02]  /*1c60*/  UIADD3 UR6, UPT, UPT, -UR14, URZ, URZ ;  /* 0x000000ff0e067290 */ /* 0x000fc4000fffe1ff */
[----:B------:R-:W-:Y:S02]  /*1c70*/  UIMAD UR8, UR12, UR8, UR43 ;  /* 0x000000080c0872a4 */ /* 0x000fe4000f8e022b */
[----:B------:R-:W-:Y:S02]  /*1c80*/  UIMAD UR13, UR10, UR6, UR4 ;  /* 0x000000060a0d72a4 */ /* 0x000fe4000f8e0204 */
[----:B-1----:R-:W-:Y:S02]  /*1c90*/  UIMAD UR11, UR8, UR20, UR9 ;  /* 0x00000014080b72a4 */ /* 0x002fe4000f8e0209 */
[----:B------:R-:W-:Y:S01]  /*1ca0*/  UIMAD UR12, UR7, UR21, UR16 ;  /* 0x00000015070c72a4 */ /* 0x000fe2000f8e0210 */
[----:B------:R-:W1:Y:S02]  /*1cb0*/  LDCU.64 UR4, c[0x0][0x4f8] ;  /* 0x00009f00ff0477ac */ /* 0x000e640008000a00 */
[----:B------:R-:W4:Y:S01]  /*1cc0*/  LDCU UR6, c[0x0][0x500] ;  /* 0x0000a000ff0677ac */ /* 0x000f220008000800 */
[----:B------:R-:W-:Y:S01]  /*1cd0*/  UIMAD UR13, UR13, UR19, UR17 ;  /* 0x000000130d0d72a4 */ /* 0x000fe2000f8e0211 */
[----:B------:R-:W-:Y:S01]  /*1ce0*/  UMOV UR28, URZ ;  /* 0x000000ff001c7c82 */ /* 0x000fe20008000000 */
[----:B------:R-:W-:Y:S01]  /*1cf0*/  UMOV UR7, UR31 ;  /* 0x0000001f00077c82 */ /* 0x000fe20008000000 */
[----:B------:R-:W-:Y:S01]  /*1d00*/  UMOV UR20, URZ ;  /* 0x000000ff00147c82 */ /* 0x000fe20008000000 */
[----:B------:R-:W-:Y:S01]  /*1d10*/  UMOV UR21, URZ ;  /* 0x000000ff00157c82 */ /* 0x000fe20008000000 */
[----:B---3--:R-:W-:-:S07]  /*1d20*/  UMOV UR22, URZ ;  /* 0x000000ff00167c82 */ /* 0x008fce0008000000 */
.L_x_29:
[----:B------:R-:W-:Y:S01]  /*1d30*/  @!P3 MOV R3, 0x6000 ;  /* 0x000060000003b802 */ /* 0x000fe20000000f00 */
[----:B------:R-:W-:Y:S01]  /*1d40*/  ULEA UR9, UR7, UR30, 0x3 ;  /* 0x0000001e07097291 */ /* 0x000fe2000f8e18ff */
[----:B--2---:R-:W-:Y:S11]  /*1d50*/  @P0 BRA `(.L_x_24) ;  /* 0x0000000000100947 */ /* 0x004ff60003800000 */
[----:B------:R-:W-:Y:S04]  /*1d60*/  MOV R4, UR27 ;  /* 0x0000001b00047c02 */ /* 0x000fe80008000f00 */
[----:B------:R-:W-:Y:S04]  /*1d70*/  SHF.L.U32 R4, R4, 0x1f, RZ ;  /* 0x0000001f04047819 */ /* 0x000fe800000006ff */
[----:B------:R-:W2:Y:S02]  /*1d80*/  SYNCS.PHASECHK.TRANS64.TRYWAIT P0, [UR9+0x88], R4 ;  /* 0x00008804ff0075a7 */ /* 0x000ea40008001109 */
[----:B--2---:R-:W-:Y:S05]  /*1d90*/  @!P0 BRA `(.L_x_25) ;  /* 0x0000006c00688947 */ /* 0x004fea0003800000 */
.L_x_24:
[----:B------:R3:W-:Y:S01]  /*1da0*/  @!P3 SYNCS.ARRIVE.TRANS64 RZ, [UR9], R3 ;  /* 0x00000003ffffb9a7 */ /* 0x0007e20008000009 */
[----:B------:R-:W-:Y:S04]  /*1db0*/  ULOP3.LUT UR8, UR38, 0x2, URZ, 0xfc, !UPT ;  /* 0x0000000226087892 */ /* 0x000fe8000f8efcff */
[----:B------:R-:W-:Y:S09]  /*1dc0*/  UISETP.NE.AND UP0, UPT, UR8, 0x2, UPT ;  /* 0x000000020800788c */ /* 0x000ff2000bf05270 */
[----:B------:R-:W-:Y:S05]  /*1dd0*/  BRA.U UP0, `(.L_x_26) ;  /* 0x0000000100047547 */ /* 0x000fea000b800000 */
[----:B-1--4-:R-:W-:Y:S05]  /*1de0*/  BPT.TRAP 0x1 ;  /* 0x000000040000795c */ /* 0x012fea0000300000 */
.L_x_26:
[----:B------:R-:W-:Y:S04]  /*1df0*/  BSSY.RECONVERGENT B0, `(.L_x_27) ;  /* 0x0000003000007945 */ /* 0x000fe80003800200 */
[----:B------:R-:W-:Y:S05]  /*1e00*/  @P2 BRA `(.L_x_28) ;  /* 0x0000000000042947 */ /* 0x000fea0003800000 */
[----:B-1--4-:R-:W-:Y:S05]  /*1e10*/  BPT.TRAP 0x1 ;  /* 0x000000040000795c */ /* 0x012fea0000300000 */
.L_x_28:
[----:B-1--4-:R-:W-:Y:S05]  /*1e20*/  BSYNC.RECONVERGENT B0 ;  /* 0x0000000000007941 */ /* 0x012fea0003800200 */
.L_x_27:
[----:B------:R-:W-:Y:S02]  /*1e30*/  UIADD3 UR8, UPT, UPT, UR7, 0x1, URZ ;  /* 0x0000000107087890 */ /* 0x000fe4000fffe0ff */
[----:B------:R-:W-:Y:S02]  /*1e40*/  UIMAD UR15, UR20, UR23, UR4 ;  /* 0x00000017140f72a4 */ /* 0x000fe4000f8e0204 */
[----:B------:R-:W-:Y:S02]  /*1e50*/  UISETP.NE.AND UP0, UPT, UR8, 0x11, UPT ;  /* 0x000000110800788c */ /* 0x000fe4000bf05270 */
[----:B------:R-:W-:Y:S02]  /*1e60*/  ULEA UR17, UR7, UR30, 0xd ;  /* 0x0000001e07117291 */ /* 0x000fe4000f8e68ff */
[----:B------:R-:W-:Y:S02]  /*1e70*/  USEL UR10, URZ, 0x1, UP0 ;  /* 0x00000001ff0a7887 */ /* 0x000fe40008000000 */
[----:B------:R-:W-:Y:S02]  /*1e80*/  USEL UR31, UR8, URZ, UP0 ;  /* 0x000000ff081f7287 */ /* 0x000fe40008000000 */
[----:B------:R-:W-:Y:S02]  /*1e90*/  ULOP3.LUT UR27, UR27, UR10, URZ, 0x3c, !UPT ;  /* 0x0000000a1b1b7292 */ /* 0x000fe4000f8e3cff */
[----:B------:R-:W-:Y:S02]  /*1ea0*/  ULEA UR8, UR31, UR30, 0x3 ;  /* 0x0000001e1f087291 */ /* 0x000fe4000f8e18ff */
[----:B------:R-:W-:Y:S02]  /*1eb0*/  ULEA UR16, UR7, UR30, 0xc ;  /* 0x0000001e07107291 */ /* 0x000fe4000f8e60ff */
[----:B------:R-:W-:Y:S01]  /*1ec0*/  UIADD3 UR34, UP0, UPT, UR46, 0x80, URZ ;  /* 0x000000802e227890 */ /* 0x000fe2000ff1e0ff */
[----:B--2---:R-:W-:Y:S01]  /*1ed0*/  MOV R0, UR27 ;  /* 0x0000001b00007c02 */ /* 0x004fe20008000f00 */
[----:B------:R-:W-:Y:S02]  /*1ee0*/  ULOP3.LUT UR9, UR9, 0xfefffff8, URZ, 0xc0, !UPT ;  /* 0xfefffff809097892 */ /* 0x000fe4000f8ec0ff */
[----:B------:R-:W-:Y:S01]  /*1ef0*/  USHF.L.U32 UR10, UR28, 0x6, URZ ;  /* 0x000000061c0a7899 */ /* 0x000fe200080006ff */
[----:B------:R-:W-:Y:S01]  /*1f00*/  SHF.L.U32 R0, R0, 0x1f, RZ ;  /* 0x0000001f00007819 */ /* 0x000fe200000006ff */
[----:B------:R-:W-:Y:S02]  /*1f10*/  UIADD3.X UR35, UPT, UPT, URZ, UR47, URZ, UP0, !UPT ;  /* 0x0000002fff237290 */ /* 0x000fe400087fe4ff */
[----:B------:R-:W-:Y:S01]  /*1f20*/  UIADD3 UR32, UP3, UPT, UR46, 0x200, URZ ;  /* 0x000002002e207890 */ /* 0x000fe2000ff7e0ff */
[----:B------:R1:W2:Y:S01]  /*1f30*/  SYNCS.PHASECHK.TRANS64.TRYWAIT P0, [UR8+0x88], R0 ;  /* 0x00008800ff0075a7 */ /* 0x0002a20008001108 */
[----:B------:R-:W-:Y:S02]  /*1f40*/  UIMAD UR8, UR21, UR24, UR5 ;  /* 0x00000018150872a4 */ /* 0x000fe4000f8e0205 */
[----:B------:R-:W-:Y:S02]  /*1f50*/  UIMAD UR7, UR22, UR25, UR6 ;  /* 0x00000019160772a4 */ /* 0x000fe4000f8e0206 */
[----:B------:R-:W-:Y:S02]  /*1f60*/  ULEA UR15, UR8, UR15, 0x5 ;  /* 0x0000000f080f7291 */ /* 0x000fe4000f8e28ff */
[----:B------:R-:W-:Y:S02]  /*1f70*/  UIADD3 UR8, UPT, UPT, UR17, 0x3300, URZ ;  /* 0x0000330011087890 */ /* 0x000fe4000fffe0ff */
[----:B------:R-:W-:Y:S02]  /*1f80*/  ULEA UR7, UR7, UR15, 0xa ;  /* 0x0000000f07077291 */ /* 0x000fe4000f8e50ff */
[----:B------:R-:W-:Y:S02]  /*1f90*/  UIADD3.X UR33, UPT, UPT, URZ, UR47, URZ, UP3, !UPT ;  /* 0x0000002fff217290 */ /* 0x000fe40009ffe4ff */
[----:B------:R-:W-:Y:S02]  /*1fa0*/  UPRMT UR7, UR7, 0x5410, URZ ;  /* 0x0000541007077896 */ /* 0x000fe400080000ff */
[----:B------:R-:W-:Y:S02]  /*1fb0*/  UIADD3 UR16, UPT, UPT, UR16, 0x25300, URZ ;  /* 0x0002530010107890 */ /* 0x000fe4000fffe0ff */
[----:B------:R-:W-:Y:S02]  /*1fc0*/  UIADD3 UR37, UPT, UPT, UR20, 0x1, URZ ;  /* 0x0000000114257890 */ /* 0x000fe4000fffe0ff */
[----:B------:R-:W-:Y:S02]  /*1fd0*/  UIADD3 UR29, UPT, UPT, UR21, 0x1, URZ ;  /* 0x00000001151d7890 */ /* 0x000fe4000fffe0ff */
[----:B------:R-:W-:Y:S02]  /*1fe0*/  UISETP.NE.AND UP2, UPT, UR37, UR49, UPT ;  /* 0x000000312500728c */ /* 0x000fe4000bf45270 */
[----:B------:R-:W-:Y:S02]  /*1ff0*/  UIADD3 UR26, UPT, UPT, UR22, 0x1, URZ ;  /* 0x00000001161a7890 */ /* 0x000fe4000fffe0ff */
[----:B------:R-:W-:Y:S01]  /*2000*/  UIADD3 UR36, UPT, UPT, UR36, 0x1, URZ ;  /* 0x0000000124247890 */ /* 0x000fe2000fffe0ff */
[----:B------:R-:W-:Y:S01]  /*2010*/  UMOV UR44, 0x0 ;  /* 0x00000000002c7882 */ /* 0x000fe20000000000 */
[----:B------:R-:W-:Y:S01]  /*2020*/  UMOV UR45, 0x10000000 ;  /* 0x10000000002d7882 */ /* 0x000fe20000000000 */
[----:B------:R-:W-:Y:S01]  /*2030*/  UMOV UR17, UR9 ;  /* 0x0000000900117c82 */ /* 0x000fe20008000000 */
[----:B------:R4:W-:Y:S01]  /*2040*/  UTMALDG.5D.IM2COL.2CTA [UR8], [UR34], UR7, desc[UR44] ;  /* 0x00002c08220073b4 */ /* 0x0009e20008261007 */
[----:B------:R-:W-:Y:S02]  /*2050*/  UMOV UR19, UR10 ;  /* 0x0000000a00137c82 */ /* 0x000fe40008000000 */
[----:B------:R-:W-:Y:S04]  /*2060*/  @UP2 UIADD3 UR29, UPT, UPT, UR21, URZ, URZ ;  /* 0x000000ff151d2290 */ /* 0x000fe8000fffe0ff */
[----:B------:R-:W-:Y:S01]  /*2070*/  UISETP.NE.AND UP1, UPT, UR29, UR40, UPT ;  /* 0x000000281d00728c */ /* 0x000fe2000bf25270 */
[----:B------:R3:W-:Y:S10]  /*2080*/  UTMALDG.5D.2CTA [UR16], [UR32], desc[UR44] ;  /* 0x00002c10200075b4 */ /* 0x0007f40008221000 */
[----:B------:R-:W-:Y:S04]  /*2090*/  @UP1 UIADD3 UR26, UPT, UPT, UR22, URZ, URZ ;  /* 0x000000ff161a1290 */ /* 0x000fe8000fffe0ff */
[----:B------:R-:W-:Y:S02]  /*20a0*/  UISETP.NE.AND UP0, UPT, UR26, UR41, UPT ;  /* 0x000000291a00728c */ /* 0x000fe4000bf05270 */
[----:B----4-:R-:W-:Y:S09]  /*20b0*/  UIADD3 UR8, UPT, UPT, UR28, 0x1, URZ ;  /* 0x000000011c087890 */ /* 0x010ff2000fffe0ff */
[----:B------:R-:W-:Y:S01]  /*20c0*/  @UP0 UIADD3 UR8, UPT, UPT, UR28, URZ, URZ ;  /* 0x000000ff1c080290 */ /* 0x000fe2000fffe0ff */
[----:B------:R-:W-:Y:S01]  /*20d0*/  UMOV UR7, UR31 ;  /* 0x0000001f00077c82 */ /* 0x000fe20008000000 */
[----:B---3--:R-:W-:Y:S02]  /*20e0*/  USEL UR22, UR26, URZ, UP0 ;  /* 0x000000ff1a167287 */ /* 0x008fe40008000000 */
[----:B------:R-:W-:Y:S02]  /*20f0*/  UISETP.NE.AND UP0, UPT, UR36, UR42, UPT ;  /* 0x0000002a2400728c */ /* 0x000fe4000bf05270 */
[----:B------:R-:W-:Y:S02]  /*2100*/  USEL UR20, UR37, URZ, UP2 ;  /* 0x000000ff25147287 */ /* 0x000fe40009000000 */
[----:B------:R-:W-:Y:S01]  /*2110*/  USEL UR21, UR29, URZ, UP1 ;  /* 0x000000ff1d157287 */ /* 0x000fe20008800000 */
[----:B------:R-:W-:Y:S04]  /*2120*/  UMOV UR28, UR8 ;  /* 0x00000008001c7c82 */ /* 0x000fe80008000000 */
[----:B-1----:R-:W-:Y:S07]  /*2130*/  BRA.U UP0, `(.L_x_29) ;  /* 0xfffffff900fc7547 */ /* 0x002fee000b83ffff */
.L_x_23:
[----:B------:R-:W-:Y:S01]  /*2140*/  ULEA UR4, UR31, UR30, 0x3 ;  /* 0x0000001e1f047291 */ /* 0x000fe2000f8e18ff */
[----:B-1----:R-:W-:Y:S01]  /*2150*/  MOV R0, UR27 ;  /* 0x0000001b00007c02 */ /* 0x002fe20008000f00 */
[----:B------:R-:W-:Y:S01]  /*2160*/  @!P1 SYNCS.ARRIVE.TRANS64.A1T0 RZ, [UR30+0x148], RZ ;  /* 0x000148ffffff99a7 */ /* 0x000fe2000810001e */
[----:B------:R-:W-:Y:S02]  /*2170*/  UISETP.GE.AND UP0, UPT, UR51, 0x1, UPT ;  /* 0x000000013300788c */ /* 0x000fe4000bf06270 */
[----:B------:R-:W-:-:S04]  /*2180*/  SHF.L.U32 R0, R0, 0x1f, RZ ;  /* 0x0000001f00007819 */ /* 0x000fc800000006ff */
[----:B--2---:R1:W2:Y:S03]  /*2190*/  SYNCS.PHASECHK.TRANS64.TRYWAIT P0, [UR4+0x88], R0 ;  /* 0x00008800ff0075a7 */ /* 0x0042a60008001104 */
[----:B------:R-:W-:Y:S05]  /*21a0*/  BRA.U !UP0, `(.L_x_30) ;  /* 0x0000000508a47547 */ /* 0x000fea000b800000 */
[----:B------:R-:W3:Y:S01]  /*21b0*/  LDCU.128 UR8, c[0x0][0x480] ;  /* 0x00009000ff0877ac */ /* 0x000ee20008000c00 */
[----:B------:R-:W4:Y:S01]  /*21c0*/  LDCU.128 UR32, c[0x0][0x490] ;  /* 0x00009200ff2077ac */ /* 0x000f220008000c00 */
[----:B------:R-:W1:Y:S01]  /*21d0*/  LDCU UR13, c[0x0][0x4c8] ;  /* 0x00009900ff0d77ac */ /* 0x000e620008000800 */
        /* <DEDUP_REMOVED lines=10> */
[----:B------:R-:W1:Y:S05]  /*2280*/  LDCU.64 UR40, c[0x0][0x390] ;  /* 0x00007200ff2877ac */ /* 0x000e6a0008000a00 */
[----:B------:R-:W-:Y:S01]  /*2290*/  UMOV UR4, UR7 ;  /* 0x0000000700047c82 */ /* 0x000fe20008000000 */
[----:B------:R-:W1:Y:S01]  /*22a0*/  LDCU.64 UR24, c[0x0][0x4d0] ;  /* 0x00009a00ff1877ac */ /* 0x000e620008000a00 */
[----:B------:R-:W-:Y:S01]  /*22b0*/  USHF.R.U32.HI UR4, URZ, UR33, UR4 ;  /* 0x00000021ff047299 */ /* 0x000fe20008011604 */
[----:B------:R-:W4:Y:S03]  /*22c0*/  LDCU.64 UR32, c[0x0][0x4c0] ;  /* 0x00009800ff2077ac */ /* 0x000f260008000a00 */
[----:B------:R-:W-:-:S02]  /*22d0*/  USEL UR4, UR5, UR4, !UP0 ;  /* 0x0000000405047287 */ /* 0x000fc4000c000000 */
[----:B------:R-:W-:Y:S02]  /*22e0*/  UISETP.NE.AND UP0, UPT, UR34, 0x1, UPT ;  /* 0x000000012200788c */ /* 0x000fe4000bf05270 */
[----:B------:R-:W-:Y:S02]  /*22f0*/  UIMAD.WIDE.U32 UR6, UR4, UR35, URZ ;  /* 0x00000023040672a5 */ /* 0x000fe4000f8e00ff */
[----:B------:R-:W-:Y:S01]  /*2300*/  UIADD3 UR42, UPT, UPT, UR51, UR42, URZ ;  /* 0x0000002a332a7290 */ /* 0x000fe2000fffe0ff */
[----:B------:R-:W-:-:S04]  /*2310*/  UMOV UR37, UR51 ;  /* 0x0000003300257c82 */ /* 0x000fc80008000000 */
[----:B------:R-:W-:Y:S01]  /*2320*/  UMOV UR6, UR7 ;  /* 0x0000000700067c82 */ /* 0x000fe20008000000 */
[----:B------:R-:W-:Y:S02]  /*2330*/  UIADD3 UR7, UPT, UPT, -UR5, URZ, URZ ;  /* 0x000000ff05077290 */ /* 0x000fe4000fffe1ff */
[----:B---3--:R-:W-:Y:S02]  /*2340*/  USHF.R.U32.HI UR6, URZ, UR9, UR6 ;  /* 0x00000009ff067299 */ /* 0x008fe40008011606 */
[----:B------:R-:W-:Y:S02]  /*2350*/  UIMAD UR7, UR8, UR7, UR43 ;  /* 0x00000007080772a4 */ /* 0x000fe4000f8e022b */
[----:B------:R-:W-:Y:S02]  /*2360*/  USEL UR14, UR4, UR6, !UP0 ;  /* 0x00000006040e7287 */ /* 0x000fe4000c000000 */
[----:B------:R-:W-:Y:S02]  /*2370*/  UIADD3 UR6, UPT, UPT, -UR4, URZ, URZ ;  /* 0x000000ff04067290 */ /* 0x000fe4000fffe1ff */
[----:B------:R-:W-:-:S02]  /*2380*/  UIADD3 UR9, UPT, UPT, -UR14, URZ, URZ ;  /* 0x000000ff0e097290 */ /* 0x000fc4000fffe1ff */
[----:B------:R-:W-:Y:S02]  /*2390*/  UIMAD UR12, UR11, UR6, UR5 ;  /* 0x000000060b0c72a4 */ /* 0x000fe4000f8e0205 */
[----:B------:R-:W-:Y:S02]  /*23a0*/  UIMAD UR9, UR34, UR9, UR4 ;  /* 0x00000009220972a4 */ /* 0x000fe4000f8e0204 */
[----:B----4-:R-:W-:Y:S01]  /*23b0*/  UIMAD UR11, UR7, UR32, UR10 ;  /* 0x00000020070b72a4 */ /* 0x010fe2000f8e020a */
[----:B------:R-:W3:Y:S02]  /*23c0*/  LDCU UR43, c[0x0][0x38c] ;  /* 0x00007180ff2b77ac */ /* 0x000ee40008000800 */
[----:B------:R-:W4:Y:S01]  /*23d0*/  LDCU UR6, c[0x0][0x500] ;  /* 0x0000a000ff0677ac */ /* 0x000f220008000800 */
[----:B------:R-:W2:Y:S01]  /*23e0*/  LDCU.64 UR4, c[0x0][0x4f8] ;  /* 0x00009f00ff0477ac */ /* 0x000ea20008000a00 */
[----:B-1----:R-:W-:Y:S02]  /*23f0*/  UIMAD UR12, UR12, UR33, UR16 ;  /* 0x000000210c0c72a4 */ /* 0x002fe4000f8e0210 */
[----:B------:R-:W-:Y:S01]  /*2400*/  UIMAD UR13, UR9, UR13, UR17 ;  /* 0x0000000d090d72a4 */ /* 0x000fe2000f8e0211 */
[----:B------:R-:W-:-:S11]  /*2410*/  UMOV UR7, UR31 ;  /* 0x0000001f00077c82 */ /* 0x000fd60008000000 */
.L_x_36:
[----:B------:R-:W-:Y:S01]  /*2420*/  @!P3 MOV R3, 0x6000 ;  /* 0x000060000003b802 */ /* 0x000fe20000000f00 */
[----:B------:R-:W-:Y:S01]  /*2430*/  ULEA UR9, UR7, UR30, 0x3 ;  /* 0x0000001e07097291 */ /* 0x000fe2000f8e18ff */
[----:B--23--:R-:W-:Y:S11]  /*2440*/  @P0 BRA `(.L_x_31) ;  /* 0x0000000000100947 */ /* 0x00cff60003800000 */
[----:B------:R-:W-:Y:S04]  /*2450*/  MOV R4, UR27 ;  /* 0x0000001b00047c02 */ /* 0x000fe80008000f00 */
[----:B------:R-:W-:Y:S04]  /*2460*/  SHF.L.U32 R4, R4, 0x1f, RZ ;  /* 0x0000001f04047819 */ /* 0x000fe800000006ff */
[----:B------:R-:W1:Y:S02]  /*2470*/  SYNCS.PHASECHK.TRANS64.TRYWAIT P0, [UR9+0x88], R4 ;  /* 0x00008804ff0075a7 */ /* 0x000e640008001109 */
[----:B-1----:R-:W-:Y:S05]  /*2480*/  @!P0 BRA `(.L_x_32) ;  /* 0x0000006400c48947 */ /* 0x002fea0003800000 */
.L_x_31:
[----:B------:R2:W-:Y:S01]  /*2490*/  @!P3 SYNCS.ARRIVE.TRANS64 RZ, [UR9], R3 ;  /* 0x00000003ffffb9a7 */ /* 0x0005e20008000009 */
[----:B------:R-:W-:Y:S04]  /*24a0*/  ULOP3.LUT UR8, UR38, 0x2, URZ, 0xfc, !UPT ;  /* 0x0000000226087892 */ /* 0x000fe8000f8efcff */
[----:B------:R-:W-:Y:S09]  /*24b0*/  UISETP.NE.AND UP0, UPT, UR8, 0x2, UPT ;  /* 0x000000020800788c */ /* 0x000ff2000bf05270 */
[----:B------:R-:W-:Y:S05]  /*24c0*/  BRA.U UP0, `(.L_x_33) ;  /* 0x0000000100047547 */ /* 0x000fea000b800000 */
[----:B---34-:R-:W-:Y:S05]  /*24d0*/  BPT.TRAP 0x1 ;  /* 0x000000040000795c */ /* 0x018fea0000300000 */
.L_x_33:
[----:B------:R-:W-:Y:S04]  /*24e0*/  BSSY.RECONVERGENT B0, `(.L_x_34) ;  /* 0x0000003000007945 */ /* 0x000fe80003800200 */
[----:B------:R-:W-:Y:S05]  /*24f0*/  @P2 BRA `(.L_x_35) ;  /* 0x0000000000042947 */ /* 0x000fea0003800000 */
[----:B---34-:R-:W-:Y:S05]  /*2500*/  BPT.TRAP 0x1 ;  /* 0x000000040000795c */ /* 0x018fea0000300000 */
.L_x_35:
[----:B---34-:R-:W-:Y:S05]  /*2510*/  BSYNC.RECONVERGENT B0 ;  /* 0x0000000000007941 */ /* 0x018fea0003800200 */
.L_x_34:
        /* <DEDUP_REMOVED lines=8> */
[----:B------:R-:W-:Y:S02]  /*25a0*/  UIMAD UR10, UR21, UR24, UR5 ;  /* 0x00000018150a72a4 */ /* 0x000fe4000f8e0205 */
[----:B------:R-:W-:Y:S01]  /*25b0*/  UIADD3 UR34, UP0, UPT, UR46, 0x80, URZ ;  /* 0x000000802e227890 */ /* 0x000fe2000ff1e0ff */
[----:B-1----:R-:W-:Y:S01]  /*25c0*/  MOV R0, UR27 ;  /* 0x0000001b00007c02 */ /* 0x002fe20008000f00 */
[----:B------:R-:W-:Y:S02]  /*25d0*/  ULEA UR15, UR10, UR15, 0x5 ;  /* 0x0000000f0a0f7291 */ /* 0x000fe4000f8e28ff */
[----:B------:R-:W-:Y:S01]  /*25e0*/  USHF.L.U32 UR19, UR28, 0x6, URZ ;  /* 0x000000061c137899 */ /* 0x000fe200080006ff */
[----:B------:R-:W-:Y:S01]  /*25f0*/  SHF.L.U32 R0, R0, 0x1f, RZ ;  /* 0x0000001f00007819 */ /* 0x000fe200000006ff */
[----:B------:R-:W-:Y:S02]  /*2600*/  ULOP3.LUT UR9, UR9, 0xfefffff8, URZ, 0xc0, !UPT ;  /* 0xfefffff809097892 */ /* 0x000fe4000f8ec0ff */
[----:B------:R-:W-:Y:S01]  /*2610*/  UIADD3.X UR35, UPT, UPT, URZ, UR47, URZ, UP0, !UPT ;  /* 0x0000002fff237290 */ /* 0x000fe200087fe4ff */
[----:B------:R1:W3:Y:S01]  /*2620*/  SYNCS.PHASECHK.TRANS64.TRYWAIT P0, [UR8+0x88], R0 ;  /* 0x00008800ff0075a7 */ /* 0x0002e20008001108 */
[----:B------:R-:W-:Y:S02]  /*2630*/  ULEA UR8, UR7, UR30, 0xd ;  /* 0x0000001e07087291 */ /* 0x000fe4000f8e68ff */
[----:B------:R-:W-:Y:S02]  /*2640*/  UIMAD UR7, UR22, UR25, UR6 ;  /* 0x00000019160772a4 */ /* 0x000fe4000f8e0206 */
[----:B------:R-:W-:Y:S02]  /*2650*/  UIADD3 UR8, UPT, UPT, UR8, 0x3300, URZ ;  /* 0x0000330008087890 */ /* 0x000fe4000fffe0ff */
[----:B------:R-:W-:Y:S02]  /*2660*/  ULEA UR7, UR7, UR15, 0xa ;  /* 0x0000000f07077291 */ /* 0x000fe4000f8e50ff */
[----:B------:R-:W-:Y:S02]  /*2670*/  UIADD3 UR32, UP3, UPT, UR46, 0x200, URZ ;  /* 0x000002002e207890 */ /* 0x000fe4000ff7e0ff */
[----:B------:R-:W-:Y:S02]  /*2680*/  UPRMT UR7, UR7, 0x5410, URZ ;  /* 0x0000541007077896 */ /* 0x000fe400080000ff */
[----:B------:R-:W-:Y:S02]  /*2690*/  UIADD3.X UR33, UPT, UPT, URZ, UR47, URZ, UP3, !UPT ;  /* 0x0000002fff217290 */ /* 0x000fe40009ffe4ff */
[----:B------:R-:W-:Y:S02]  /*26a0*/  UIADD3 UR16, UPT, UPT, UR16, 0x25300, URZ ;  /* 0x0002530010107890 */ /* 0x000fe4000fffe0ff */
[----:B------:R-:W-:Y:S02]  /*26b0*/  UIADD3 UR36, UPT, UPT, UR20, 0x1, URZ ;  /* 0x0000000114247890 */ /* 0x000fe4000fffe0ff */
[----:B------:R-:W-:Y:S02]  /*26c0*/  UIADD3 UR29, UPT, UPT, UR21, 0x1, URZ ;  /* 0x00000001151d7890 */ /* 0x000fe4000fffe0ff */
[----:B------:R-:W-:Y:S02]  /*26d0*/  UISETP.NE.AND UP2, UPT, UR36, UR43, UPT ;  /* 0x0000002b2400728c */ /* 0x000fe4000bf45270 */
[----:B------:R-:W-:Y:S01]  /*26e0*/  UIADD3 UR26, UPT, UPT, UR22, 0x1, URZ ;  /* 0x00000001161a7890 */ /* 0x000fe2000fffe0ff */
[----:B------:R-:W-:Y:S01]  /*26f0*/  UMOV UR44, 0x0 ;  /* 0x00000000002c7882 */ /* 0x000fe20000000000 */
[----:B------:R-:W-:Y:S01]  /*2700*/  UMOV UR45, 0x10000000 ;  /* 0x10000000002d7882 */ /* 0x000fe20000000000 */
[----:B------:R-:W-:Y:S01]  /*2710*/  UMOV UR10, UR19 ;  /* 0x00000013000a7c82 */ /* 0x000fe20008000000 */
[----:B------:R-:W-:Y:S01]  /*2720*/  UMOV UR17, UR9 ;  /* 0x0000000900117c82 */ /* 0x000fe20008000000 */
[----:B------:R4:W-:Y:S04]  /*2730*/  UTMALDG.5D.IM2COL.2CTA [UR8], [UR34], UR7, desc[UR44] ;  /* 0x00002c08220073b4 */ /* 0x0009e80008261007 */
[----:B------:R-:W-:Y:S04]  /*2740*/  @UP2 UIADD3 UR29, UPT, UPT, UR21, URZ, URZ ;  /* 0x000000ff151d2290 */ /* 0x000fe8000fffe0ff */
[----:B------:R-:W-:Y:S01]  /*2750*/  UISETP.NE.AND UP1, UPT, UR29, UR40, UPT ;  /* 0x000000281d00728c */ /* 0x000fe2000bf25270 */
[----:B------:R2:W-:Y:S10]  /*2760*/  UTMALDG.5D.2CTA [UR16], [UR32], desc[UR44] ;  /* 0x00002c10200075b4 */ /* 0x0005f40008221000 */
[----:B------:R-:W-:Y:S04]  /*2770*/  @UP1 UIADD3 UR26, UPT, UPT, UR22, URZ, URZ ;  /* 0x000000ff161a1290 */ /* 0x000fe8000fffe0ff */
[----:B------:R-:W-:Y:S02]  /*2780*/  UISETP.NE.AND UP0, UPT, UR26, UR41, UPT ;  /* 0x000000291a00728c */ /* 0x000fe4000bf05270 */
[----:B----4-:R-:W-:Y:S09]  /*2790*/  UIADD3 UR8, UPT, UPT, UR28, 0x1, URZ ;  /* 0x000000011c087890 */ /* 0x010ff2000fffe0ff */
[----:B------:R-:W-:Y:S02]  /*27a0*/  @UP0 UIADD3 UR8, UPT, UPT, UR28, URZ, URZ ;  /* 0x000000ff1c080290 */ /* 0x000fe4000fffe0ff */
[----:B------:R-:W-:Y:S02]  /*27b0*/  UIADD3 UR7, UPT, UPT, UR37, -0x1, URZ ;  /* 0xffffffff25077890 */ /* 0x000fe4000fffe0ff */
[----:B--2---:R-:W-:Y:S02]  /*27c0*/  USEL UR22, UR26, URZ, UP0 ;  /* 0x000000ff1a167287 */ /* 0x004fe40008000000 */
[----:B------:R-:W-:Y:S02]  /*27d0*/  UISETP.GT.U32.AND UP0, UPT, UR37, 0x1, UPT ;  /* 0x000000012500788c */ /* 0x000fe4000bf04070 */
[----:B------:R-:W-:Y:S02]  /*27e0*/  USEL UR20, UR36, URZ, UP2 ;  /* 0x000000ff24147287 */ /* 0x000fe40009000000 */
[----:B------:R-:W-:Y:S01]  /*27f0*/  USEL UR21, UR29, URZ, UP1 ;  /* 0x000000ff1d157287 */ /* 0x000fe20008800000 */
[----:B------:R-:W-:Y:S01]  /*2800*/  UMOV UR37, UR7 ;  /* 0x0000000700257c82 */ /* 0x000fe20008000000 */
[----:B------:R-:W-:Y:S01]  /*2810*/  UMOV UR7, UR31 ;  /* 0x0000001f00077c82 */ /* 0x000fe20008000000 */
[----:B------:R-:W-:Y:S02]  /*2820*/  UMOV UR28, UR8 ;  /* 0x00000008001c7c82 */ /* 0x000fe40008000000 */
[----:B-1----:R-:W-:Y:S07]  /*2830*/  BRA.U UP0, `(.L_x_36) ;  /* 0xfffffff900f87547 */ /* 0x002fee000b83ffff */
.L_x_30:
[----:B------:R-:W-:Y:S01]  /*2840*/  SHF.L.U32 R3, R2, 0x1f, RZ ;  /* 0x0000001f02037819 */ /* 0x000fe200000006ff */
[----:B------:R-:W-:-:S03]  /*2850*/  NOP ;  /* 0x0000000000007918 */ /* 0x000fc60000000000 */
[----:B--23--:R-:W2:Y:S02]  /*2860*/  SYNCS.PHASECHK.TRANS64.TRYWAIT P0, [UR30+0x150], R3 ;  /* 0x00015003ff0075a7 */ /* 0x00cea4000800111e */
[----:B--2---:R-:W-:Y:S05]  /*2870*/  @!P0 BRA `(.L_x_37) ;  /* 0x0000006000e08947 */ /* 0x004fea0003800000 */
.L_x_143:
[----:B------:R-:W2:Y:S01]  /*2880*/  LDS.128 R4, [UR30+0x190] ;  /* 0x0001901eff047984 */ /* 0x000ea20008000c00 */
[----:B------:R-:W-:Y:S02]  /*2890*/  UIADD3 UR4, UPT, UPT, UR30, 0x158, URZ ;  /* 0x000001581e047890 */ /* 0x000fe4000fffe0ff */
[----:B------:R-:W-:Y:S01]  /*28a0*/  UISETP.GE.AND UP0, UPT, UR39, 0x1, UPT ;  /* 0x000000012700788c */ /* 0x000fe2000bf06270 */
[----:B------:R-:W-:Y:S01]  /*28b0*/  @!PT LDS RZ, [RZ] ;  /* 0x00000000fffff984 */ /* 0x000fe20000000800 */
[----:B------:R-:W-:Y:S01]  /*28c0*/  @!PT LDS RZ, [RZ] ;  /* 0x00000000fffff984 */ /* 0x000fe20000000800 */
[----:B------:R-:W-:Y:S01]  /*28d0*/  @!PT LDS RZ, [RZ] ;  /* 0x00000000fffff984 */ /* 0x000fe20000000800 */
[----:B------:R-:W-:Y:S01]  /*28e0*/  @!PT LDS RZ, [RZ] ;  /* 0x00000000fffff984 */ /* 0x000fe20000000800 */
[----:B------:R3:W-:Y:S06]  /*28f0*/  MEMBAR.ALL.CTA ;  /* 0x0000000000007992 */ /* 0x0007ec0000008000 */
[----:B---3--:R-:W3:Y:S01]  /*2900*/  FENCE.VIEW.ASYNC.S ;  /* 0x00000000000073c6 */ /* 0x008ee20000000000 */
[----:B------:R-:W-:-:S09]  /*2910*/  UPRMT UR4, URZ, 0x654, UR4 ;  /* 0x00000654ff047896 */ /* 0x000fd20008000004 */
[----:B---3--:R-:W-:Y:S01]  /*2920*/  SYNCS.ARRIVE.TRANS64.RED.A1T0 RZ, [UR4], RZ ;  /* 0x000000ffffff79a7 */ /* 0x008fe20008100404 */
[----:B--2---:R-:W-:-:S13]  /*2930*/  LOP3.LUT P0, RZ, R6, 0x1, RZ, 0xc0, !PT ;  /* 0x0000000106ff7812 */ /* 0x004fda000780c0ff */
[----:B------:R-:W-:Y:S01]  /*2940*/  VOTEU.ANY UP1, P0 ;  /* 0x0000000000ff7886 */ /* 0x000fe20000020100 */
[----:B------:R-:W-:-:S13]  /*2950*/  PLOP3.LUT P0, PT, PT, PT, UP1, 0x80, 0x8 ;  /* 0x000000000008781c */ /* 0x000fda0003f0f018 */
[----:B-1----:R-:W-:Y:S02]  /*2960*/  @P0 MOV R0, R4 ;  /* 0x0000000400000202 */ /* 0x002fe40000000f00 */
[----:B------:R-:W-:Y:S02]  /*2970*/  @P0 LOP3.LUT R4, R5, 0xffff, RZ, 0xc0, !PT ;  /* 0x0000ffff05040812 */ /* 0x000fe400078ec0ff */
[----:B------:R-:W-:Y:S02]  /*2980*/  @P0 R2UR UR6, R0 ;  /* 0x00000000000602ca */ /* 0x000fe400000e0000 */
[----:B------:R-:W-:-:S11]  /*2990*/  @P0 R2UR UR5, R4 ;  /* 0x00000000040502ca */ /* 0x000fd600000e0000 */
[----:B------:R-:W-:Y:S02]  /*29a0*/  @UP1 UMOV UR50, UR6 ;  /* 0x0000000600321c82 */ /* 0x000fe40008000000 */
[----:B------:R-:W-:Y:S01]  /*29b0*/  @UP1 UMOV UR48, UR5 ;  /* 0x0000000500301c82 */ /* 0x000fe20008000000 */
[----:B------:R-:W-:Y:S05]  /*29c0*/  BRA.U !UP0, `(.L_x_38) ;  /* 0x0000000108d47547 */ /* 0x000fea000b800000 */
[----:B------:R-:W1:Y:S01]  /*29d0*/  LDCU.128 UR16, c[0x0][0xc10] ;  /* 0x00018200ff1077ac */ /* 0x000e620008000c00 */
[----:B------:R-:W2:Y:S01]  /*29e0*/  LDCU UR20, c[0x0][0xc20] ;  /* 0x00018400ff1477ac */ /* 0x000ea20008000800 */
[----:B------:R-:W3:Y:S01]  /*29f0*/  LDCU UR13, c[0x0][0xc0c] ;  /* 0x00018180ff0d77ac */ /* 0x000ee20008000800 */
[----:B------:R-:W4:Y:S01]  /*2a00*/  LDCU.64 UR14, c[0x0][0xc28] ;  /* 0x00018500ff0e77ac */ /* 0x000f220008000a00 */
[----:B------:R-:W-:Y:S02]  /*2a10*/  UISETP.NE.AND UP3, UPT, UR39, 0x1, UPT ;  /* 0x000000012700788c */ /* 0x000fe4000bf65270 */
[----:B-1----:R-:W-:Y:S02]  /*2a20*/  UIMAD.WIDE.U32 UR4, UR52, UR19, URZ ;  /* 0x00000013340472a5 */ /* 0x002fe4000f8e00ff */
[----:B------:R-:W-:Y:S02]  /*2a30*/  UIMAD.WIDE.U32 UR6, UR53, UR16, URZ ;  /* 0x00000010350672a5 */ /* 0x000fe4000f8e00ff */
[----:B------:R-:W-:-:S02]  /*2a40*/  UISETP.NE.AND UP0, UPT, UR18, 0x1, UPT ;  /* 0x000000011200788c */ /* 0x000fc4000bf05270 */
[----:B------:R-:W-:Y:S01]  /*2a50*/  UIMAD.WIDE.U32 UR10, UR48, UR19, URZ ;  /* 0x00000013300a72a5 */ /* 0x000fe2000f8e00ff */
[----:B------:R-:W-:Y:S01]  /*2a60*/  UMOV UR4, UR5 ;  /* 0x0000000500047c82 */ /* 0x000fe20008000000 */
[----:B---3--:R-:W-:Y:S02]  /*2a70*/  UISETP.NE.AND UP2, UPT, UR13, 0x1, UPT ;  /* 0x000000010d00788c */ /* 0x008fe4000bf45270 */
[----:B--2---:R-:W-:Y:S02]  /*2a80*/  USHF.R.U32.HI UR5, URZ, UR20, UR4 ;  /* 0x00000014ff057299 */ /* 0x004fe40008011604 */
[----:B------:R-:W-:Y:S01]  /*2a90*/  UIMAD.WIDE.U32 UR8, UR50, UR16, URZ ;  /* 0x00000010320872a5 */ /* 0x000fe2000f8e00ff */
[----:B------:R-:W-:Y:S01]  /*2aa0*/  UMOV UR4, UR7 ;  /* 0x0000000700047c82 */ /* 0x000fe20008000000 */
[----:B------:R-:W-:Y:S02]  /*2ab0*/  USEL UR5, UR52, UR5, !UP0 ;  /* 0x0000000534057287 */ /* 0x000fe4000c000000 */
[----:B------:R-:W-:-:S02]  /*2ac0*/  USHF.R.U32.HI UR4, URZ, UR17, UR4 ;  /* 0x00000011ff047299 */ /* 0x000fc40008011604 */
[----:B----4-:R-:W-:Y:S02]  /*2ad0*/  UIMAD.WIDE.U32 UR6, UR5, UR14, URZ ;  /* 0x0000000e050672a5 */ /* 0x010fe4000f8e00ff */
[----:B------:R-:W-:Y:S01]  /*2ae0*/  USEL UR12, UR53, UR4, !UP2 ;  /* 0x00000004350c7287 */ /* 0x000fe2000d000000 */
[----:B------:R-:W-:Y:S02]  /*2af0*/  UMOV UR8, UR9 ;  /* 0x0000000900087c82 */ /* 0x000fe40008000000 */
[----:B------:R-:W-:Y:S01]  /*2b00*/  UMOV UR4, UR11 ;  /* 0x0000000b00047c82 */ /* 0x000fe20008000000 */
[----:B------:R-:W-:Y:S01]  /*2b10*/  UIMAD.WIDE.U32 UR10, UR12, UR14, URZ ;  /* 0x0000000e0c0a72a5 */ /* 0x000fe2000f8e00ff */
[----:B------:R-:W-:Y:S01]  /*2b20*/  UMOV UR6, UR7 ;  /* 0x0000000700067c82 */ /* 0x000fe20008000000 */
[----:B------:R-:W-:Y:S02]  /*2b30*/  USHF.R.U32.HI UR4, URZ, UR20, UR4 ;  /* 0x00000014ff047299 */ /* 0x000fe40008011604 */
[----:B------:R-:W-:-:S02]  /*2b40*/  @UP3 USHF.R.U32.HI UR5, URZ, UR15, UR6 ;  /* 0x0000000fff053299 */ /* 0x000fc40008011606 */
[----:B------:R-:W-:Y:S01]  /*2b50*/  USHF.R.U32.HI UR17, URZ, UR17, UR8 ;  /* 0x00000011ff117299 */ /* 0x000fe20008011608 */
[----:B------:R-:W-:Y:S01]  /*2b60*/  UMOV UR6, UR11 ;  /* 0x0000000b00067c82 */ /* 0x000fe20008000000 */
[----:B------:R-:W-:Y:S02]  /*2b70*/  USEL UR4, UR48, UR4, !UP0 ;  /* 0x0000000430047287 */ /* 0x000fe4000c000000 */
[----:B------:R-:W-:Y:S02]  /*2b80*/  @UP3 USHF.R.U32.HI UR12, URZ, UR15, UR6 ;  /* 0x0000000fff0c3299 */ /* 0x000fe40008011606 */
[----:B------:R-:W-:Y:S02]  /*2b90*/  UIMAD UR6, UR39, UR5, URZ ;  /* 0x00000005270672a4 */ /* 0x000fe4000f8e02ff */
[----:B------:R-:W-:Y:S02]  /*2ba0*/  USEL UR5, UR50, UR17, !UP2 ;  /* 0x0000001132057287 */ /* 0x000fe4000d000000 */
[----:B------:R-:W-:-:S02]  /*2bb0*/  UIMAD UR8, UR39, UR12, URZ ;  /* 0x0000000c270872a4 */ /* 0x000fc4000f8e02ff */
[----:B------:R-:W-:Y:S02]  /*2bc0*/  UISETP.GE.AND UP0, UPT, UR4, UR6, UPT ;  /* 0x000000060400728c */ /* 0x000fe4000bf06270 */
[----:B------:R-:W-:Y:S02]  /*2bd0*/  UIMAD.WIDE.U32 UR6, UR4, UR14, URZ ;  /* 0x0000000e040672a5 */ /* 0x000fe4000f8e00ff */
[----:B------:R-:W-:Y:S02]  /*2be0*/  UISETP.GE.OR UP0, UPT, UR5, UR8, UP0 ;  /* 0x000000080500728c */ /* 0x000fe40008706670 */
[----:B------:R-:W-:Y:S02]  /*2bf0*/  UIMAD.WIDE.U32 UR8, UR5, UR14, URZ ;  /* 0x0000000e050872a5 */ /* 0x000fe4000f8e00ff */
[----:B------:R-:W-:Y:S01]  /*2c00*/  UIADD3 UR10, UPT, UPT, -UR4, URZ, URZ ;  /* 0x000000ff040a7290 */ /* 0x000fe2000fffe1ff */
[----:B------:R-:W-:Y:S02]  /*2c10*/  UMOV UR6, UR7 ;  /* 0x0000000700067c82 */ /* 0x000fe40008000000 */
[----:B------:R-:W-:-:S02]  /*2c20*/  USHF.R.U32.HI UR6, URZ, UR15, UR6 ;  /* 0x0000000fff067299 */ /* 0x000fc40008011606 */
[----:B------:R-:W-:Y:S02]  /*2c30*/  UIMAD UR10, UR18, UR10, UR48 ;  /* 0x0000000a120a72a4 */ /* 0x000fe4000f8e0230 */
[----:B------:R-:W-:Y:S01]  /*2c40*/  USEL UR6, UR4, UR6, !UP3 ;  /* 0x0000000604067287 */ /* 0x000fe2000d800000 */
[----:B------:R-:W-:Y:S01]  /*2c50*/  @!UP0 UMOV UR7, UR9 ;  /* 0x0000000900078c82 */ /* 0x000fe20008000000 */
[----:B------:R-:W-:Y:S02]  /*2c60*/  UIADD3 UR9, UPT, UPT, -UR5, URZ, URZ ;  /* 0x000000ff05097290 */ /* 0x000fe4000fffe1ff */
[----:B------:R-:W-:Y:S02]  /*2c70*/  @!UP0 USHF.R.U32.HI UR7, URZ, UR15, UR7 ;  /* 0x0000000fff078299 */ /* 0x000fe40008011607 */
[----:B------:R-:W-:Y:S02]  /*2c80*/  UIADD3 UR8, UPT, UPT, -UR6, URZ, URZ ;  /* 0x000000ff06087290 */ /* 0x000fe4000fffe1ff */
[----:B------:R-:W-:-:S02]  /*2c90*/  @!UP0 USEL UR7, UR5, UR7, !UP3 ;  /* 0x0000000705078287 */ /* 0x000fc4000d800000 */
[----:B------:R-:W-:Y:S02]  /*2ca0*/  UIMAD UR8, UR39, UR8, UR4 ;  /* 0x00000008270872a4 */ /* 0x000fe4000f8e0204 */
[----:B------:R-:W-:Y:S02]  /*2cb0*/  @!UP0 UIADD3 UR6, UPT, UPT, UR6, -UR7, URZ ;  /* 0x8000000706068290 */ /* 0x000fe4000fffe0ff */
[----:B------:R-:W-:Y:S02]  /*2cc0*/  @!UP0 UIMAD UR7, UR8, UR12, UR7 ;  /* 0x0000000c080782a4 */ /* 0x000fe4000f8e0207 */
[----:B------:R-:W-:Y:S02]  /*2cd0*/  @!UP0 UIMAD UR4, UR39, UR6, UR5 ;  /* 0x00000006270482a4 */ /* 0x000fe4000f8e0205 */
[----:B------:R-:W-:Y:S02]  /*2ce0*/  UIMAD UR6, UR13, UR9, UR50 ;  /* 0x000000090d0672a4 */ /* 0x000fe4000f8e0232 */
[----:B------:R-:W-:Y:S01]  /*2cf0*/  UIMAD UR48, UR4, UR18, UR10 ;  /* 0x00000012043072a4 */ /* 0x000fe2000f8e020a */
[----:B------:R-:W-:-:S02]  /*2d00*/  @!UP0 UMOV UR5, UR7 ;  /* 0x0000000700058c82 */ /* 0x000fc40008000000 */
[----:B------:R-:W-:-:S12]  /*2d10*/  UIMAD UR50, UR5, UR13, UR6 ;  /* 0x0000000d053272a4 */ /* 0x000fd8000f8e0206 */
.L_x_38:
[----:B------:R-:W1:Y:S02]  /*2d20*/  LDCU UR4, c[0x0][0xc30] ;  /* 0x00018600ff0477ac */ /* 0x000e640008000800 */
[----:B-1----:R-:W-:-:S09]  /*2d30*/  UISETP.NE.AND UP0, UPT, UR4, 0x1, UPT ;  /* 0x000000010400788c */ /* 0x002fd2000bf05270 */
[----:B------:R-:W-:Y:S05]  /*2d40*/  BRA.U UP0, `(.L_x_39) ;  /* 0x0000000100447547 */ /* 0x000fea000b800000 */
[----:B------:R-:W1:Y:S01]  /*2d50*/  LDCU.128 UR8, c[0x0][0xc10] ;  /* 0x00018200ff0877ac */ /* 0x000e620008000c00 */
[----:B------:R-:W2:Y:S01]  /*2d60*/  LDCU UR12, c[0x0][0xc0c] ;  /* 0x00018180ff0c77ac */ /* 0x000ea20008000800 */
[----:B------:R-:W3:Y:S01]  /*2d70*/  LDCU UR13, c[0x0][0xc20] ;  /* 0x00018400ff0d77ac */ /* 0x000ee20008000800 */
[----:B-1----:R-:W-:Y:S02]  /*2d80*/  UIMAD.WIDE.U32 UR6, UR50, UR8, URZ ;  /* 0x00000008320672a5 */ /* 0x002fe4000f8e00ff */
[----:B------:R-:W-:Y:S02]  /*2d90*/  UIMAD.WIDE.U32 UR4, UR48, UR11, URZ ;  /* 0x0000000b300472a5 */ /* 0x000fe4000f8e00ff */
[----:B--2---:R-:W-:Y:S02]  /*2da0*/  UISETP.NE.AND UP2, UPT, UR12, 0x1, UPT ;  /* 0x000000010c00788c */ /* 0x004fe4000bf45270 */
[----:B------:R-:W-:Y:S01]  /*2db0*/  UISETP.NE.AND UP0, UPT, UR10, 0x1, UPT ;  /* 0x000000010a00788c */ /* 0x000fe2000bf05270 */
[----:B------:R-:W-:-:S02]  /*2dc0*/  UMOV UR6, UR7 ;  /* 0x0000000700067c82 */ /* 0x000fc40008000000 */
[----:B------:R-:W-:Y:S01]  /*2dd0*/  UMOV UR4, UR5 ;  /* 0x0000000500047c82 */ /* 0x000fe20008000000 */
[----:B------:R-:W-:Y:S02]  /*2de0*/  USHF.R.U32.HI UR6, URZ, UR9, UR6 ;  /* 0x00000009ff067299 */ /* 0x000fe40008011606 */
[----:B---3--:R-:W-:Y:S02]  /*2df0*/  USHF.R.U32.HI UR4, URZ, UR13, UR4 ;  /* 0x0000000dff047299 */ /* 0x008fe40008011604 */
[----:B------:R-:W-:Y:S02]  /*2e00*/  USEL UR5, UR50, UR6, !UP2 ;  /* 0x0000000632057287 */ /* 0x000fe4000d000000 */
[----:B------:R-:W-:-:S04]  /*2e10*/  USEL UR4, UR48, UR4, !UP0 ;  /* 0x0000000430047287 */ /* 0x000fc8000c000000 */
[----:B------:R-:W-:Y:S02]  /*2e20*/  UIADD3 UR6, UPT, UPT, UR5, -UR4, URZ ;  /* 0x8000000405067290 */ /* 0x000fe4000fffe0ff */
[----:B------:R-:W-:Y:S02]  /*2e30*/  UIADD3 UR4, UPT, UPT, -UR5, UR4, URZ ;  /* 0x0000000405047290 */ /* 0x000fe4000fffe1ff */
[----:B------:R-:W-:Y:S02]  /*2e40*/  UIMAD UR48, UR6, UR10, UR48 ;  /* 0x0000000a063072a4 */ /* 0x000fe4000f8e0230 */
[----:B------:R-:W-:-:S12]  /*2e50*/  UIMAD UR50, UR4, UR12, UR50 ;  /* 0x0000000c043272a4 */ /* 0x000fd8000f8e0232 */
.L_x_39:
[----:B------:R-:W-:Y:S01]  /*2e60*/  R2UR UR5, R48 ;  /* 0x00000000300572ca */ /* 0x000fe200000e0000 */
[----:B------:R-:W-:Y:S01]  /*2e70*/  UMOV UR36, UR42 ;  /* 0x0000002a00247c82 */ /* 0x000fe20008000000 */
[----:B------:R-:W-:Y:S02]  /*2e80*/  R2UR UR4, R47 ;  /* 0x000000002f0472ca */ /* 0x000fe400000e0000 */
[----:B------:R-:W-:Y:S02]  /*2e90*/  PLOP3.LUT P1, PT, PT, PT, PT, 0x80, 0x8 ;  /* 0x000000000008781c */ /* 0x000fe40003f2f070 */
[----:B------:R-:W-:-:S07]  /*2ea0*/  LOP3.LUT R2, R2, 0x1, RZ, 0x3c, !PT ;  /* 0x0000000102027812 */ /* 0x000fce00078e3cff */
[----:B------:R-:W-:Y:S02]  /*2eb0*/  UIADD3 UR44, UPT, UPT, UR50, UR5, URZ ;  /* 0x00000005322c7290 */ /* 0x000fe4000fffe0ff */
[----:B------:R-:W-:Y:S01]  /*2ec0*/  UIADD3 UR19, UPT, UPT, UR48, UR4, URZ ;  /* 0x0000000430137290 */ /* 0x000fe2000fffe0ff */
[----:B------:R-:W-:Y:S11]  /*2ed0*/  BRA.U UP1, `(.L_x_40) ;  /* 0xffffffe901a47547 */ /* 0x000ff6000b83ffff */
[----:B------:R-:W-:Y:S01]  /*2ee0*/  UIADD3 UR30, UPT, UPT, UR30, 0x88, URZ ;  /* 0x000000881e1e7890 */ /* 0x000fe2000fffe0ff */
[----:B------:R-:W-:-:S03]  /*2ef0*/  MOV R2, UR27 ;  /* 0x0000001b00027c02 */ /* 0x000fc60008000f00 */
[----:B------:R-:W-:Y:S01]  /*2f00*/  ULEA UR4, UR31, UR30, 0x3 ;  /* 0x0000001e1f047291 */ /* 0x000fe2000f8e18ff */
[----:B------:R-:W-:-:S08]  /*2f10*/  SHF.L.U32 R2, R2, 0x1f, RZ ;  /* 0x0000001f02027819 */ /* 0x000fd000000006ff */
[----:B------:R-:W1:Y:S02]  /*2f20*/  SYNCS.PHASECHK.TRANS64.TRYWAIT P0, [UR4], R2 ;  /* 0x00000002ff0075a7 */ /* 0x000e640008001104 */
[----:B-1----:R-:W-:Y:S05]  /*2f30*/  @!P0 BRA `(.L_x_41) ;  /* 0x0000005c00488947 */ /* 0x002fea0003800000 */
.L_x_145:
[----:B------:R-:W-:-:S04]  /*2f40*/  UIADD3 UR4, UPT, UPT, UR31, 0x1, URZ ;  /* 0x000000011f047890 */ /* 0x000fc8000fffe0ff */
[----:B------:R-:W-:-:S04]  /*2f50*/  UISETP.NE.AND UP0, UPT, UR4, 0x11, UPT ;  /* 0x000000110400788c */ /* 0x000fc8000bf05270 */
[----:B------:R-:W-:Y:S02]  /*2f60*/  USEL UR5, URZ, 0x1, UP0 ;  /* 0x00000001ff057887 */ /* 0x000fe40008000000 */
[----:B------:R-:W-:Y:S02]  /*2f70*/  USEL UR4, UR4, URZ, UP0 ;  /* 0x000000ff04047287 */ /* 0x000fe40008000000 */
[----:B------:R-:W-:Y:S02]  /*2f80*/  ULOP3.LUT UR6, UR27, UR5, URZ, 0x3c, !UPT ;  /* 0x000000051b067292 */ /* 0x000fe4000f8e3cff */
[----:B------:R-:W-:-:S04]  /*2f90*/  ULEA UR5, UR4, UR30, 0x3 ;  /* 0x0000001e04057291 */ /* 0x000fc8000f8e18ff */
[----:B-1----:R-:W-:-:S04]  /*2fa0*/  MOV R2, UR6 ;  /* 0x0000000600027c02 */ /* 0x002fc80008000f00 */
[----:B------:R-:W-:-:S04]  /*2fb0*/  SHF.L.U32 R2, R2, 0x1f, RZ ;  /* 0x0000001f02027819 */ /* 0x000fc800000006ff */
[----:B------:R-:W1:Y:S02]  /*2fc0*/  SYNCS.PHASECHK.TRANS64.TRYWAIT P0, [UR5], R2 ;  /* 0x00000002ff0075a7 */ /* 0x000e640008001105 */
[----:B-1----:R-:W-:Y:S05]  /*2fd0*/  @!P0 BRA `(.L_x_42) ;  /* 0x0000005c00388947 */ /* 0x002fea0003800000 */
.L_x_147:
        /* <DEDUP_REMOVED lines=10> */
.L_x_149:
        /* <DEDUP_REMOVED lines=10> */
.L_x_151:
        /* <DEDUP_REMOVED lines=10> */
.L_x_153:
        /* <DEDUP_REMOVED lines=10> */
.L_x_155:
        /* <DEDUP_REMOVED lines=10> */
.L_x_157:
        /* <DEDUP_REMOVED lines=10> */
.L_x_159:
        /* <DEDUP_REMOVED lines=10> */
.L_x_161:
        /* <DEDUP_REMOVED lines=10> */
.L_x_163:
        /* <DEDUP_REMOVED lines=10> */
.L_x_165:
        /* <DEDUP_REMOVED lines=10> */
.L_x_167:
        /* <DEDUP_REMOVED lines=10> */
.L_x_169:
        /* <DEDUP_REMOVED lines=10> */
.L_x_171:
        /* <DEDUP_REMOVED lines=10> */
.L_x_173:
        /* <DEDUP_REMOVED lines=10> */
.L_x_175:
[----:B------:R-:W-:-:S04]  /*38a0*/  UIADD3 UR4, UPT, UPT, UR4, 0x1, URZ ;  /* 0x0000000104047890 */ /* 0x000fc8000fffe0ff */
[----:B------:R-:W-:-:S04]  /*38b0*/  UISETP.NE.AND UP0, UPT, UR4, 0x11, UPT ;  /* 0x000000110400788c */ /* 0x000fc8000bf05270 */
[----:B------:R-:W-:Y:S02]  /*38c0*/  USEL UR5, URZ, 0x1, UP0 ;  /* 0x00000001ff057887 */ /* 0x000fe40008000000 */
[----:B------:R-:W-:Y:S02]  /*38d0*/  USEL UR4, UR4, URZ, UP0 ;  /* 0x000000ff04047287 */ /* 0x000fe40008000000 */
[----:B------:R-:W-:Y:S02]  /*38e0*/  ULOP3.LUT UR5, UR6, UR5, URZ, 0x3c, !UPT ;  /* 0x0000000506057292 */ /* 0x000fe4000f8e3cff */
[----:B------:R-:W-:-:S04]  /*38f0*/  ULEA UR4, UR4, UR30, 0x3 ;  /* 0x0000001e04047291 */ /* 0x000fc8000f8e18ff */
[----:B-1----:R-:W-:Y:S02]  /*3900*/  IMAD.U32 R2, RZ, RZ, UR5 ;  /* 0x00000005ff027e24 */ /* 0x002fe4000f8e00ff */
[----:B------:R-:W-:-:S03]  /*3910*/  MOV R0, UR4 ;  /* 0x0000000400007c02 */ /* 0x000fc60008000f00 */
[----:B------:R-:W-:-:S07]  /*3920*/  SHF.L.U32 R2, R2, 0x1f, RZ ;  /* 0x0000001f02027819 */ /* 0x000fce00000006ff */
.L_x_57:
[----:B-1----:R1:W2:Y:S02]  /*3930*/  SYNCS.PHASECHK.TRANS64.TRYWAIT P0, [R0+URZ], R2 ;  /* 0x00000002000075a7 */ /* 0x0022a400080011ff */
[----:B--2---:R-:W-:Y:S05]  /*3940*/  @!P0 NANOSLEEP.SYNCS 0x989680 ;  /* 0x009896800000895d */ /* 0x004fea0003900000 */
[----:B------:R-:W2:Y:S02]  /*3950*/  @!P0 SYNCS.PHASECHK.TRANS64 P0, [R0+URZ], R2 ;  /* 0x00000002000085a7 */ /* 0x000ea400080010ff */
[----:B--2---:R-:W-:Y:S05]  /*3960*/  @P0 EXIT ;  /* 0x000000000000094d */ /* 0x004fea0003800000 */
[----:B------:R-:W-:Y:S05]  /*3970*/  BRA `(.L_x_57) ;  /* 0xfffffffc00ec7947 */ /* 0x000fea000383ffff */
.L_x_22:
[----:B------:R-:W2:Y:S02]  /*3980*/  S2UR UR4, SR_CgaCtaId ;  /* 0x00000000000479c3 */ /* 0x000ea40000008800 */
[----:B--2---:R-:W-:-:S04]  /*3990*/  UISETP.NE.AND UP0, UPT, UR4, URZ, UPT ;  /* 0x000000ff0400728c */ /* 0x004fc8000bf05270 */
[----:B------:R-:W-:-:S09]  /*39a0*/  UISETP.NE.OR UP0, UPT, UR18, 0x1, UP0 ;  /* 0x000000011200788c */ /* 0x000fd20008705670 */
[----:B------:R-:W-:Y:S05]  /*39b0*/  BRA.U UP0, `(.L_x_58) ;  /* 0x0000000100b47547 */ /* 0x000fea000b800000 */
[----:B------:R-:W2:Y:S01]  /*39c0*/  S2UR UR5, SR_CgaCtaId ;  /* 0x00000000000579c3 */ /* 0x000ea20000008800 */
[----:B------:R-:W-:Y:S01]  /*39d0*/  UMOV UR4, 0x400 ;  /* 0x0000040000047882 */ /* 0x000fe20000000000 */
[----:B------:R-:W-:Y:S01]  /*39e0*/  HFMA2 R2, -RZ, RZ, 0, 5.9604644775390625e-08 ;  /* 0x00000001ff027431 */ /* 0x000fe200000001ff */
[----:B------:R-:W-:Y:S01]  /*39f0*/  ISETP.GE.U32.AND P0, PT, R3, 0x2, PT ;  /* 0x000000020300780c */ /* 0x000fe20003f06070 */
[----:B------:R-:W-:Y:S01]  /*3a00*/  IMAD.MOV.U32 R8, RZ, RZ, RZ ;  /* 0x000000ffff087224 */ /* 0x000fe200078e00ff */
[----:B--2---:R-:W-:-:S04]  /*3a10*/  ULEA UR4, UR5, UR4, 0x18 ;  /* 0x0000000405047291 */ /* 0x004fc8000f8ec0ff */
[----:B------:R-:W-:Y:S02]  /*3a20*/  UIADD3 UR5, UPT, UPT, UR4, 0x158, URZ ;  /* 0x0000015804057890 */ /* 0x000fe4000fffe0ff */
[----:B------:R-:W-:Y:S02]  /*3a30*/  UIADD3 UR8, UPT, UPT, UR4, 0x150, URZ ;  /* 0x0000015004087890 */ /* 0x000fe4000fffe0ff */
[----:B------:R-:W-:-:S12]  /*3a40*/  UPRMT UR5, URZ, 0x654, UR5 ;  /* 0x00000654ff057896 */ /* 0x000fd80008000005 */
.L_x_61:
[----:B------:R-:W-:Y:S01]  /*3a50*/  SHF.L.U32 R6, R2, 0x1f, RZ ;  /* 0x0000001f02067819 */ /* 0x000fe200000006ff */
[----:B------:R-:W-:Y:S02]  /*3a60*/  IMAD.U32 R4, RZ, RZ, UR8 ;  /* 0x00000008ff047e24 */ /* 0x000fe4000f8e00ff */
[----:B------:R-:W-:Y:S01]  /*3a70*/  @!P0 IMAD.MOV.U32 R5, RZ, RZ, 0x10 ;  /* 0x00000010ff058424 */ /* 0x000fe200078e00ff */
[----:B------:R-:W2:Y:S02]  /*3a80*/  SYNCS.PHASECHK.TRANS64.TRYWAIT P1, [UR4+0x158], R6 ;  /* 0x00015806ff0075a7 */ /* 0x000ea40008021104 */
[----:B------:R-:W-:-:S04]  /*3a90*/  PRMT R4, R3, 0x654, R4 ;  /* 0x0000065403047816 */ /* 0x000fc80000000004 */
[----:B------:R-:W-:Y:S01]  /*3aa0*/  SEL R0, R4, R0, !P0 ;  /* 0x0000000004007207 */ /* 0x000fe20004000000 */
[----:B--2---:R-:W-:Y:S06]  /*3ab0*/  @!P1 BRA `(.L_x_59) ;  /* 0x0000005400e89947 */ /* 0x004fec0003800000 */
.L_x_177:
[----:B------:R-:W-:Y:S01]  /*3ac0*/  UIADD3 UR6, UPT, UPT, UR4, 0x190, URZ ;  /* 0x0000019004067890 */ /* 0x000fe2000fffe0ff */
[----:B------:R3:W-:Y:S01]  /*3ad0*/  @!P0 SYNCS.ARRIVE.TRANS64.RED RZ, [R0+URZ], R5 ;  /* 0x0000000500ff89a7 */ /* 0x0007e200080004ff */
[----:B------:R-:W-:Y:S01]  /*3ae0*/  UIADD3 UR7, UPT, UPT, UR4, 0x150, URZ ;  /* 0x0000015004077890 */ /* 0x000fe2000fffe0ff */
[----:B------:R-:W-:-:S08]  /*3af0*/  LOP3.LUT R2, R2, 0x1, RZ, 0x3c, !PT ;  /* 0x0000000102027812 */ /* 0x000fd000078e3cff */
[----:B------:R-:W-:Y:S06]  /*3b00*/  UGETNEXTWORKID.BROADCAST [UR6], [UR7] ;  /* 0x00000000060073ca */ /* 0x000fec0008000100 */
[----:B---3--:R-:W-:-:S04]  /*3b10*/  SHF.L.U32 R5, R8, 0x1f, RZ ;  /* 0x0000001f08057819 */ /* 0x008fc800000006ff */
[----:B------:R-:W3:Y:S02]  /*3b20*/  SYNCS.PHASECHK.TRANS64.TRYWAIT P1, [UR4+0x150], R5 ;  /* 0x00015005ff0075a7 */ /* 0x000ee40008021104 */
[----:B---3--:R-:W-:Y:S05]  /*3b30*/  @!P1 BRA `(.L_x_60) ;  /* 0x0000005400e09947 */ /* 0x008fea0003800000 */
.L_x_179:
[----:B--2---:R-:W2:Y:S01]  /*3b40*/  LDS.128 R4, [UR4+0x190] ;  /* 0x00019004ff047984 */ /* 0x004ea20008000c00 */
[----:B------:R-:W-:Y:S01]  /*3b50*/  LOP3.LUT R8, R8, 0x1, RZ, 0x3c, !PT ;  /* 0x0000000108087812 */ /* 0x000fe200078e3cff */
[----:B------:R-:W-:Y:S01]  /*3b60*/  @!PT LDS RZ, [RZ] ;  /* 0x00000000fffff984 */ /* 0x000fe20000000800 */
[----:B------:R-:W-:Y:S01]  /*3b70*/  @!PT LDS RZ, [RZ] ;  /* 0x00000000fffff984 */ /* 0x000fe20000000800 */
[----:B------:R-:W-:Y:S01]  /*3b80*/  @!PT LDS RZ, [RZ] ;  /* 0x00000000fffff984 */ /* 0x000fe20000000800 */
[----:B------:R-:W-:Y:S01]  /*3b90*/  @!PT LDS RZ, [RZ] ;  /* 0x00000000fffff984 */ /* 0x000fe20000000800 */
[----:B------:R3:W-:Y:S06]  /*3ba0*/  MEMBAR.ALL.CTA ;  /* 0x0000000000007992 */ /* 0x0007ec0000008000 */
[----:B---3--:R-:W3:Y:S02]  /*3bb0*/  FENCE.VIEW.ASYNC.S ;  /* 0x00000000000073c6 */ /* 0x008ee40000000000 */
[----:B---3--:R-:W-:Y:S01]  /*3bc0*/  SYNCS.ARRIVE.TRANS64.RED.A1T0 RZ, [UR5], RZ ;  /* 0x000000ffffff79a7 */ /* 0x008fe20008100405 */
[----:B--2---:R-:W-:-:S13]  /*3bd0*/  LOP3.LUT P1, RZ, R6, 0x1, RZ, 0xc0, !PT ;  /* 0x0000000106ff7812 */ /* 0x004fda000782c0ff */
[----:B------:R-:W-:Y:S05]  /*3be0*/  @P1 BRA `(.L_x_61) ;  /* 0xfffffffc00981947 */ /* 0x000fea000383ffff */
[----:B------:R-:W-:-:S04]  /*3bf0*/  SHF.L.U32 R0, R2, 0x1f, RZ ;  /* 0x0000001f02007819 */ /* 0x000fc800000006ff */
[----:B------:R-:W2:Y:S02]  /*3c00*/  SYNCS.PHASECHK.TRANS64 P0, [UR4+0x158], R0 ;  /* 0x00015800ff0075a7 */ /* 0x000ea40008001004 */
[----:B-12---:R-:W-:Y:S05]  /*3c10*/  @P0 EXIT ;  /* 0x000000000000094d */ /* 0x006fea0003800000 */
[----:B------:R-:W-:-:S07]  /*3c20*/  MOV R0, UR4 ;  /* 0x0000000400007c02 */ /* 0x000fce0008000f00 */
.L_x_62:
[----:B-1----:R-:W-:-:S04]  /*3c30*/  SHF.L.U32 R3, R2, 0x1f, RZ ;  /* 0x0000001f02037819 */ /* 0x002fc800000006ff */
[----:B------:R1:W2:Y:S03]  /*3c40*/  SYNCS.PHASECHK.TRANS64.TRYWAIT P0, [R0+URZ+0x158], R3 ;  /* 0x00015803000075a7 */ /* 0x0002a600080011ff */
[----:B--2---:R-:W-:Y:S05]  /*3c50*/  @!P0 NANOSLEEP.SYNCS 0x989680 ;  /* 0x009896800000895d */ /* 0x004fea0003900000 */
[----:B------:R-:W2:Y:S02]  /*3c60*/  @!P0 SYNCS.PHASECHK.TRANS64 P0, [R0+URZ+0x158], R3 ;  /* 0x00015803000085a7 */ /* 0x000ea400080010ff */
[----:B--2---:R-:W-:Y:S05]  /*3c70*/  @P0 EXIT ;  /* 0x000000000000094d */ /* 0x004fea0003800000 */
[----:B------:R-:W-:Y:S05]  /*3c80*/  BRA `(.L_x_62) ;  /* 0xfffffffc00e87947 */ /* 0x000fea000383ffff */
.L_x_58:
[----:B------:R-:W-:Y:S05]  /*3c90*/  BRA.U UP4, `(.L_x_63) ;  /* 0x0000001104a47547 */ /* 0x000fea000b800000 */
[----:B------:R-:W2:Y:S01]  /*3ca0*/  S2UR UR4, SR_CgaCtaId ;  /* 0x00000000000479c3 */ /* 0x000ea20000008800 */
[----:B------:R-:W-:Y:S01]  /*3cb0*/  UMOV UR5, 0x40 ;  /* 0x0000004000057882 */ /* 0x000fe20000000000 */
[----:B------:R-:W-:Y:S01]  /*3cc0*/  NOP ;  /* 0x0000000000007918 */ /* 0x000fe20000000000 */
[----:B------:R-:W-:Y:S01]  /*3cd0*/  UMOV UR6, 0x400 ;  /* 0x0000040000067882 */ /* 0x000fe20000000000 */
[----:B--2---:R-:W-:Y:S02]  /*3ce0*/  ULEA UR5, UR4, UR5, 0x18 ;  /* 0x0000000504057291 */ /* 0x004fe4000f8ec0ff */
[----:B------:R-:W-:-:S07]  /*3cf0*/  ULEA UR6, UR4, UR6, 0x18 ;  /* 0x0000000604067291 */ /* 0x000fce000f8ec0ff */
[----:B------:R-:W2:Y:S02]  /*3d00*/  LDS.U8 R3, [UR5+0x1c] ;  /* 0x00001c05ff037984 */ /* 0x000ea40008000000 */
[----:B--2---:R-:W-:-:S13]  /*3d10*/  ISETP.NE.AND P0, PT, R3, RZ, PT ;  /* 0x000000ff0300720c */ /* 0x004fda0003f05270 */
[----:B------:R-:W-:Y:S05]  /*3d20*/  @P0 BRA `(.L_x_64) ;  /* 0x0000000400080947 */ /* 0x000fea0003800000 */
[----:B------:R-:W-:Y:S02]  /*3d30*/  UISETP.NE.U32.AND UP1, UPT, UR38, 0x1, UPT ;  /* 0x000000012600788c */ /* 0x000fe4000bf25070 */
[----:B------:R-:W-:-:S07]  /*3d40*/  UIADD3 UR7, UPT, UPT, UR5, 0x8, URZ ;  /* 0x0000000805077890 */ /* 0x000fce000fffe0ff */
[----:B------:R-:W-:Y:S05]  /*3d50*/  BRA.U !UP1, `(.L_x_65) ;  /* 0x00000001099c7547 */ /* 0x000fea000b800000 */
[----:B------:R-:W-:Y:S01]  /*3d60*/  ELECT P0, URZ, PT ;  /* 0x0000000000ff782f */ /* 0x000fe20003800000 */
[----:B------:R-:W-:-:S12]  /*3d70*/  BSSY B0, `(.L_x_65) ;  /* 0x0000025000007945 */ /* 0x000fd80003800000 */
[----:B------:R-:W-:Y:S05]  /*3d80*/  @!P0 BRA `(.L_x_66) ;  /* 0x00000000008c8947 */ /* 0x000fea0003800000 */
[----:B------:R-:W-:-:S05]  /*3d90*/  UMOV UR4, 0x10 ;  /* 0x0000001000047882 */ /* 0x000fca0000000000 */
[----:B------:R-:W-:Y:S04]  /*3da0*/  DEPBAR.LE SB2, 0x36 ;  /* 0x0000ad800000791a */ /* 0x000fe80000000000 */
[----:B------:R-:W2:Y:S02]  /*3db0*/  UTCATOMSWS.2CTA.FIND_AND_SET.ALIGN UP0, UR4, UR4 ;  /* 0x00000004000475e3 */ /* 0x000ea40008200800 */
[----:B--2---:R-:W-:Y:S01]  /*3dc0*/  MOV R10, UR4 ;  /* 0x00000004000a7c02 */ /* 0x004fe20008000f00 */
[----:B------:R-:W-:Y:S06]  /*3dd0*/  BRA.U UP0, `(.L_x_67) ;  /* 0x0000000100187547 */ /* 0x000fec000b800000 */
.L_x_68:
[----:B------:R-:W-:Y:S05]  /*3de0*/  NANOSLEEP 0x64 ;  /* 0x000000640000795d */ /* 0x000fea0003800000 */
[----:B------:R-:W-:-:S05]  /*3df0*/  UMOV UR4, 0x10 ;  /* 0x0000001000047882 */ /* 0x000fca0000000000 */
[----:B------:R-:W-:Y:S04]  /*3e00*/  DEPBAR.LE SB2, 0x36 ;  /* 0x0000ad800000791a */ /* 0x000fe80000000000 */
[----:B------:R-:W2:Y:S02]  /*3e10*/  UTCATOMSWS.2CTA.FIND_AND_SET.ALIGN UP0, UR4, UR4 ;  /* 0x00000004000475e3 */ /* 0x000ea40008200800 */
[----:B--2---:R-:W-:Y:S01]  /*3e20*/  MOV R10, UR4 ;  /* 0x00000004000a7c02 */ /* 0x004fe20008000f00 */
[----:B------:R-:W-:Y:S05]  /*3e30*/  BRA.U !UP0, `(.L_x_68) ;  /* 0xfffffffd08e87547 */ /* 0x000fea000b83ffff */
.L_x_67:
[----:B------:R-:W2:Y:S01]  /*3e40*/  LDS R6, [UR5+0x10] ;  /* 0x00001005ff067984 */ /* 0x000ea20008000800 */
[----:B------:R-:W-:Y:S01]  /*3e50*/  IMAD.U32 R3, RZ, RZ, UR6 ;  /* 0x00000006ff037e24 */ /* 0x000fe2000f8e00ff */
[----:B------:R-:W-:-:S03]  /*3e60*/  MOV R4, UR37 ;  /* 0x0000002500047c02 */ /* 0x000fc60008000f00 */
[----:B------:R-:W-:Y:S01]  /*3e70*/  VIADD R3, R3, 0x1a0 ;  /* 0x000001a003037836 */ /* 0x000fe20000000000 */
[----:B--2---:R-:W-:-:S04]  /*3e80*/  SHF.L.U32 R6, R6, 0x1f, RZ ;  /* 0x0000001f06067819 */ /* 0x004fc800000006ff */
[----:B------:R-:W2:Y:S02]  /*3e90*/  SYNCS.PHASECHK.TRANS64.TRYWAIT P0, [UR5+0x8], R6 ;  /* 0x00000806ff0075a7 */ /* 0x000ea40008001105 */
[----:B--2---:R-:W-:Y:S05]  /*3ea0*/  @P0 BRA `(.L_x_69) ;  /* 0x0000000000080947 */ /* 0x004fea0003800000 */
[----:B------:R-:W2:Y:S02]  /*3eb0*/  SYNCS.PHASECHK.TRANS64.TRYWAIT P0, [UR5+0x8], R6 ;  /* 0x00000806ff0075a7 */ /* 0x000ea40008001105 */
[----:B--2---:R-:W-:Y:S05]  /*3ec0*/  @!P0 BRA `(.L_x_70) ;  /* 0x0000005400148947 */ /* 0x004fea0003800000 */
.L_x_69:
[----:B------:R-:W-:Y:S01]  /*3ed0*/  PRMT R4, R4, 0x654, R3 ;  /* 0x0000065404047816 */ /* 0x000fe20000000003 */
[----:B------:R-:W-:Y:S01]  /*3ee0*/  HFMA2 R3, -RZ, RZ, 0, 5.9604644775390625e-08 ;  /* 0x00000001ff037431 */ /* 0x000fe200000001ff */
[----:B------:R-:W-:Y:S01]  /*3ef0*/  UPRMT UR4, UR37, 0x654, UR7 ;  /* 0x0000065425047896 */ /* 0x000fe20008000007 */
[----:B------:R-:W-:Y:S02]  /*3f00*/  IMAD.MOV.U32 R8, RZ, RZ, 0xffff ;  /* 0x0000ffffff087424 */ /* 0x000fe400078e00ff */
[----:B--2---:R-:W-:Y:S02]  /*3f10*/  IMAD.MOV.U32 R6, RZ, RZ, 0x4 ;  /* 0x00000004ff067424 */ /* 0x004fe400078e00ff */
[----:B------:R-:W-:Y:S01]  /*3f20*/  IMAD.SHL.U32 R9, R10, 0x20, RZ ;  /* 0x000000200a097824 */ /* 0x000fe200078e00ff */
[----:B------:R-:W-:Y:S02]  /*3f30*/  MOV R5, UR4 ;  /* 0x0000000400057c02 */ /* 0x000fe40008000f00 */
[-C--:B------:R-:W-:Y:S01]  /*3f40*/  SHF.L.U32 R8, R8, R10.reuse, RZ ;  /* 0x0000000a08087219 */ /* 0x080fe200000006ff */
[----:B------:R2:W-:Y:S01]  /*3f50*/  SYNCS.ARRIVE.TRANS64.RED RZ, [UR4], R6 ;  /* 0x00000006ffff79a7 */ /* 0x0005e20008000404 */
[----:B------:R-:W-:Y:S01]  /*3f60*/  SHF.L.U32 R7, R3, R10, RZ ;  /* 0x0000000a03077219 */ /* 0x000fe200000006ff */
[----:B------:R2:W-:Y:S04]  /*3f70*/  STS [UR6+0x1a0], R9 ;  /* 0x0001a009ff007988 */ /* 0x0005e80008000806 */
[----:B------:R2:W-:Y:S04]  /*3f80*/  STAS [R4.64], R10 ;  /* 0x0000000a04007dbd */ /* 0x0005e8000c0008ff */
[----:B------:R2:W-:Y:S04]  /*3f90*/  ATOMS.OR RZ, [UR5+0x14], R8 ;  /* 0x00001408ffff798c */ /* 0x0005e8000b000005 */
[----:B------:R2:W-:Y:S04]  /*3fa0*/  ATOMS.OR RZ, [UR5+0x18], R7 ;  /* 0x00001807ffff798c */ /* 0x0005e8000b000005 */
[----:B------:R2:W-:Y:S02]  /*3fb0*/  ATOMS.XOR RZ, [UR5+0x10], R3 ;  /* 0x00001003ffff798c */ /* 0x0005e4000b800005 */
.L_x_66:
[----:B-1----:R-:W-:Y:S05]  /*3fc0*/  BSYNC B0 ;  /* 0x0000000000007941 */ /* 0x002fea0003800000 */
.L_x_65:
[----:B------:R-:W-:Y:S05]  /*3fd0*/  BRA.U UP1, `(.L_x_71) ;  /* 0x00000001016c7547 */ /* 0x000fea000b800000 */
[----:B------:R-:W-:-:S03]  /*3fe0*/  UMOV UR4, 0xffffffff ;  /* 0xffffffff00047882 */ /* 0x000fc60000000000 */
[----:B------:R-:W-:Y:S05]  /*3ff0*/  BRA.DIV UR4, `(.L_x_72) ;  /* 0x0000005204e07947 */ /* 0x000fea000b800000 */
[----:B------:R-:W-:-:S13]  /*4000*/  ELECT P6, URZ, PT ;  /* 0x0000000000ff782f */ /* 0x000fda00038c0000 */
.L_x_182:
[----:B------:R-:W-:Y:S05]  /*4010*/  @!P6 BRA `(.L_x_71) ;  /* 0x00000000005ce947 */ /* 0x000fea0003800000 */
[----:B--2---:R-:W2:Y:S02]  /*4020*/  LDS R4, [UR5+0x10] ;  /* 0x00001005ff047984 */ /* 0x004ea40008000800 */
[----:B--2---:R-:W-:-:S04]  /*4030*/  SHF.L.U32 R4, R4, 0x1f, RZ ;  /* 0x0000001f04047819 */ /* 0x004fc800000006ff */
[----:B------:R-:W2:Y:S02]  /*4040*/  SYNCS.PHASECHK.TRANS64.TRYWAIT P0, [UR5+0x8], R4 ;  /* 0x00000804ff0075a7 */ /* 0x000ea40008001105 */
[----:B--2---:R-:W-:Y:S05]  /*4050*/  @P0 BRA `(.L_x_73) ;  /* 0x0000000000080947 */ /* 0x004fea0003800000 */
[----:B------:R-:W2:Y:S02]  /*4060*/  SYNCS.PHASECHK.TRANS64.TRYWAIT P0, [UR5+0x8], R4 ;  /* 0x00000804ff0075a7 */ /* 0x000ea40008001105 */
[----:B--2---:R-:W-:Y:S05]  /*4070*/  @!P0 BRA `(.L_x_74) ;  /* 0x0000005000e08947 */ /* 0x004fea0003800000 */
.L_x_73:
[----:B------:R-:W3:Y:S01]  /*4080*/  LDS R6, [UR6+0x1a0] ;  /* 0x0001a006ff067984 */ /* 0x000ee20008000800 */
[----:B--2---:R-:W-:Y:S02]  /*4090*/  HFMA2 R3, -RZ, RZ, 0, 5.9604644775390625e-08 ;  /* 0x00000001ff037431 */ /* 0x004fe400000001ff */
[----:B------:R-:W-:Y:S01]  /*40a0*/  IMAD.MOV.U32 R4, RZ, RZ, 0xffff ;  /* 0x0000ffffff047424 */ /* 0x000fe200078e00ff */
[----:B------:R-:W-:Y:S01]  /*40b0*/  UPRMT UR4, UR37, 0x654, UR7 ;  /* 0x0000065425047896 */ /* 0x000fe20008000007 */
[----:B---3--:R-:W-:-:S03]  /*40c0*/  IMAD.SHL.U32 R5, R6, 0x20, RZ ;  /* 0x0000002006057824 */ /* 0x008fc600078e00ff */
[-C--:B------:R-:W-:Y:S02]  /*40d0*/  SHF.L.U32 R4, R4, R6.reuse, RZ ;  /* 0x0000000604047219 */ /* 0x080fe400000006ff */
[----:B------:R-:W-:Y:S01]  /*40e0*/  SHF.L.U32 R6, R3, R6, RZ ;  /* 0x0000000603067219 */ /* 0x000fe200000006ff */
[----:B------:R3:W-:Y:S04]  /*40f0*/  STS [UR6+0x1a0], R5 ;  /* 0x0001a005ff007988 */ /* 0x0007e80008000806 */
[----:B------:R3:W-:Y:S04]  /*4100*/  ATOMS.OR RZ, [UR5+0x14], R4 ;  /* 0x00001404ffff798c */ /* 0x0007e8000b000005 */
[----:B------:R3:W-:Y:S01]  /*4110*/  ATOMS.OR RZ, [UR5+0x18], R6 ;  /* 0x00001806ffff798c */ /* 0x0007e2000b000005 */
[----:B------:R-:W-:Y:S03]  /*4120*/  SYNCS.ARRIVE.TRANS64.RED.A1T0 RZ, [UR4], RZ ;  /* 0x000000ffffff79a7 */ /* 0x000fe60008100404 */
[----:B------:R3:W-:Y:S01]  /*4130*/  ATOMS.XOR RZ, [UR5+0x10], R3 ;  /* 0x00001003ffff798c */ /* 0x0007e2000b800005 */
[----:B------:R-:W-:Y:S05]  /*4140*/  BRA `(.L_x_71) ;  /* 0x0000000000107947 */ /* 0x000fea0003800000 */
.L_x_64:
[----:B------:R-:W-:Y:S02]  /*4150*/  MOV R3, 0xffffffff ;  /* 0xffffffff00037802 */ /* 0x000fe40000000f00 */
[----:B------:R-:W-:-:S03]  /*4160*/  MOV R4, 0x4190 ;  /* 0x0000419000047802 */ /* 0x000fc60000000f00 */
[----:B------:R2:W-:Y:S04]  /*4170*/  STS [UR6+0x1a0], R3 ;  /* 0x0001a003ff007988 */ /* 0x0005e80008000806 */
[----:B-12--5:R-:W-:Y:S05]  /*4180*/  CALL.REL.NOINC `($__internal_1_$__cuda_sm10x_tcgen05_guardrail_trap_phase_invalid_during_alloc) ;  /* 0x00000058001c7944 */ /* 0x026fea0003c00000 */
.L_x_71:
[----:B------:R-:W-:Y:S05]  /*4190*/  WARPSYNC.ALL ;  /* 0x0000000000007948 */ /* 0x000fea0003800000 */
[----:B------:R-:W4:Y:S01]  /*41a0*/  S2UR UR20, SR_CgaCtaId ;  /* 0x00000000001479c3 */ /* 0x000f220000008800 */
[----:B------:R-:W-:Y:S01]  /*41b0*/  UMOV UR4, 0x400 ;  /* 0x0000040000047882 */ /* 0x000fe20000000000 */
[----:B------:R-:W-:-:S06]  /*41c0*/  NOP ;  /* 0x0000000000007918 */ /* 0x000fcc0000000000 */
[----:B------:R-:W-:Y:S06]  /*41d0*/  BAR.ARV 0x6, 0xa0 ;  /* 0x0182800000007b1d */ /* 0x000fec0000002000 */
[----:B------:R-:W1:Y:S01]  /*41e0*/  LDCU.64 UR6, c[0x0][0x388] ;  /* 0x00007100ff0677ac */ /* 0x000e620008000a00 */
[----:B------:R-:W-:Y:S01]  /*41f0*/  LOP3.LUT R2, R2, 0xffff, RZ, 0xc0, !PT ;  /* 0x0000ffff02027812 */ /* 0x000fe200078ec0ff */
[----:B--2---:R-:W-:Y:S01]  /*4200*/  IMAD.MOV.U32 R8, RZ, RZ, 0x1 ;  /* 0x00000001ff087424 */ /* 0x004fe200078e00ff */
[----:B------:R-:W-:Y:S01]  /*4210*/  LOP3.LUT R0, R0, 0xffff, RZ, 0xc0, !PT ;  /* 0x0000ffff00007812 */ /* 0x000fe200078ec0ff */
[----:B------:R-:W2:Y:S01]  /*4220*/  LDCU.64 UR8, c[0x0][0x390] ;  /* 0x00007200ff0877ac */ /* 0x000ea20008000a00 */
[----:B------:R-:W-:Y:S01]  /*4230*/  R2UR UR21, R2 ;  /* 0x00000000021572ca */ /* 0x000fe200000e0000 */
[----:B------:R-:W-:Y:S01]  /*4240*/  IMAD.MOV.U32 R2, RZ, RZ, RZ ;  /* 0x000000ffff027224 */ /* 0x000fe200078e00ff */
[----:B------:R-:W-:Y:S01]  /*4250*/  R2UR UR35, R0 ;  /* 0x00000000002372ca */ /* 0x000fe200000e0000 */
[----:B------:R-:W-:Y:S01]  /*4260*/  IMAD.MOV.U32 R0, RZ, RZ, RZ ;  /* 0x000000ffff007224 */ /* 0x000fe200078e00ff */
[----:B------:R-:W-:Y:S01]  /*4270*/  UMOV UR24, URZ ;  /* 0x000000ff00187c82 */ /* 0x000fe20008000000 */
[----:B----4-:R-:W-:Y:S01]  /*4280*/  ULEA UR20, UR20, UR4, 0x18 ;  /* 0x0000000414147291 */ /* 0x010fe2000f8ec0ff */
[----:B------:R-:W-:Y:S01]  /*4290*/  UMOV UR19, URZ ;  /* 0x000000ff00137c82 */ /* 0x000fe20008000000 */
[----:B------:R-:W-:-:S02]  /*42a0*/  UISETP.NE.AND UP3, UPT, UR38, URZ, UPT ;  /* 0x000000ff2600728c */ /* 0x000fc4000bf65270 */
[----:B------:R-:W-:Y:S01]  /*42b0*/  UIADD3 UR34, UPT, UPT, UR20, 0x158, URZ ;  /* 0x0000015814227890 */ /* 0x000fe2000fffe0ff */
[----:B------:R-:W-:Y:S01]  /*42c0*/  UMOV UR32, 0x0 ;  /* 0x0000000000207882 */ /* 0x000fe20000000000 */
[----:B-1----:R-:W-:-:S03]  /*42d0*/  UIADD3 UR4, UPT, UPT, UR6, 0x3f, URZ ;  /* 0x0000003f06047890 */ /* 0x002fc6000fffe0ff */
[----:B---3--:R-:W1:Y:S01]  /*42e0*/  LDS R3, [UR20+0x1a0] ;  /* 0x0001a014ff037984 */ /* 0x008e620008000800 */
[----:B------:R-:W-:Y:S01]  /*42f0*/  UMOV UR33, 0x8110010 ;  /* 0x0811001000217882 */ /* 0x000fe20000000000 */
[----:B------:R-:W-:Y:S02]  /*4300*/  UPRMT UR34, URZ, 0x654, UR34 ;  /* 0x00000654ff227896 */ /* 0x000fe40008000022 */
[----:B------:R-:W-:Y:S01]  /*4310*/  USHF.R.S32.HI UR5, URZ, 0x1f, UR4 ;  /* 0x0000001fff057899 */ /* 0x000fe20008011404 */
[----:B------:R-:W-:Y:S01]  /*4320*/  UMOV UR30, 0x0 ;  /* 0x00000000001e7882 */ /* 0x000fe20000000000 */
[----:B------:R-:W-:Y:S02]  /*4330*/  UMOV UR31, 0x8110010 ;  /* 0x08110010001f7882 */ /* 0x000fe40000000000 */
[----:B------:R-:W-:Y:S02]  /*4340*/  ULEA.HI UR4, UR5, UR4, URZ, 0x6 ;  /* 0x0000000405047291 */ /* 0x000fe4000f8f30ff */
[----:B------:R-:W-:-:S02]  /*4350*/  UIADD3 UR5, UPT, UPT, UR20, 0x25300, URZ ;  /* 0x0002530014057890 */ /* 0x000fc4000fffe0ff */
[----:B------:R-:W-:Y:S02]  /*4360*/  USHF.R.S32.HI UR4, URZ, 0x6, UR4 ;  /* 0x00000006ff047899 */ /* 0x000fe40008011404 */
[----:B------:R-:W-:Y:S02]  /*4370*/  USHF.R.U32.HI UR5, URZ, 0x4, UR5 ;  /* 0x00000004ff057899 */ /* 0x000fe40008011605 */
[----:B------:R-:W-:Y:S02]  /*4380*/  UIMAD UR4, UR4, UR7, URZ ;  /* 0x00000007040472a4 */ /* 0x000fe4000f8e02ff */
[----:B------:R-:W-:Y:S02]  /*4390*/  ULOP3.LUT UR23, UR5, 0x3fff, URZ, 0xc0, !UPT ;  /* 0x00003fff05177892 */ /* 0x000fe4000f8ec0ff */
[----:B--2---:R-:W-:Y:S01]  /*43a0*/  UIMAD UR4, UR4, UR8, URZ ;  /* 0x00000008040472a4 */ /* 0x004fe2000f8e02ff */
[----:B------:R-:W-:Y:S01]  /*43b0*/  UMOV UR28, 0x0 ;  /* 0x00000000001c7882 */ /* 0x000fe20000000000 */
[----:B------:R-:W-:-:S02]  /*43c0*/  UMOV UR29, 0x8110010 ;  /* 0x08110010001d7882 */ /* 0x000fc40000000000 */
[----:B------:R-:W-:Y:S02]  /*43d0*/  UIMAD UR6, UR4, UR9, URZ ;  /* 0x00000009040672a4 */ /* 0x000fe4000f8e02ff */
[----:B------:R-:W-:Y:S02]  /*43e0*/  UIADD3 UR4, UPT, UPT, UR20, 0x3300, URZ ;  /* 0x0000330014047890 */ /* 0x000fe4000fffe0ff */
[----:B------:R-:W-:Y:S02]  /*43f0*/  UIADD3 UR36, UPT, UPT, UR6, -0x1, URZ ;  /* 0xffffffff06247890 */ /* 0x000fe4000fffe0ff */
[----:B------:R-:W-:Y:S02]  /*4400*/  USHF.R.U32.HI UR4, URZ, 0x4, UR4 ;  /* 0x00000004ff047899 */ /* 0x000fe40008011604 */
[----:B------:R-:W-:Y:S02]  /*4410*/  UISETP.GE.AND UP4, UPT, UR6, 0x1, UPT ;  /* 0x000000010600788c */ /* 0x000fe4000bf86270 */
[----:B------:R-:W-:Y:S01]  /*4420*/  ULOP3.LUT UR4, UR4, 0x3fff, URZ, 0xc0, !UPT ;  /* 0x00003fff04047892 */ /* 0x000fe2000f8ec0ff */
[----:B------:R-:W-:Y:S01]  /*4430*/  UMOV UR26, 0x0 ;  /* 0x00000000001a7882 */ /* 0x000fe20000000000 */
[----:B------:R-:W-:-:S02]  /*4440*/  UMOV UR27, 0x8110010 ;  /* 0x08110010001b7882 */ /* 0x000fc40000000000 */
[----:B------:R-:W-:Y:S01]  /*4450*/  ULOP3.LUT UR22, UR4, 0x10000, URZ, 0xfc, !UPT ;  /* 0x0001000004167892 */ /* 0x000fe2000f8efcff */
[C---:B-1----:R-:W-:Y:S01]  /*4460*/  VIADD R5, R3.reuse, 0x20 ;  /* 0x0000002003057836 */ /* 0x042fe20000000000 */
[----:B------:R-:W-:-:S04]  /*4470*/  LOP3.LUT R4, R3, 0xffff, RZ, 0xc0, !PT ;  /* 0x0000ffff03047812 */ /* 0x000fc800078ec0ff */
[----:B------:R-:W-:-:S05]  /*4480*/  LOP3.LUT R5, R5, 0xffff, RZ, 0xc0, !PT ;  /* 0x0000ffff05057812 */ /* 0x000fca00078ec0ff */
[----:B------:R1:W-:Y:S02]  /*4490*/  STL.64 [R1], R4 ;  /* 0x0000000401007387 */ /* 0x0003e40000100a00 */
.L_x_83:
[----:B-1----:R-:W-:-:S04]  /*44a0*/  SHF.L.U32 R5, R2, 0x1f, RZ ;  /* 0x0000001f02057819 */ /* 0x002fc800000006ff */
[----:B------:R-:W1:Y:S02]  /*44b0*/  SYNCS.PHASECHK.TRANS64.TRYWAIT P0, [UR20+0x150], R5 ;  /* 0x00015005ff0075a7 */ /* 0x000e640008001114 */
[----:B-1-34-:R-:W-:Y:S05]  /*44c0*/  @!P0 BRA `(.L_x_75) ;  /* 0x0000004c00e48947 */ /* 0x01afea0003800000 */
.L_x_184:
[----:B-1----:R-:W1:Y:S01]  /*44d0*/  LDS.128 R4, [UR20+0x190] ;  /* 0x00019014ff047984 */ /* 0x002e620008000c00 */
[----:B------:R-:W-:Y:S01]  /*44e0*/  ULEA UR25, UR24, UR20, 0x3 ;  /* 0x0000001418197291 */ /* 0x000fe2000f8e18ff */
[----:B------:R-:W-:Y:S01]  /*44f0*/  @!PT LDS RZ, [RZ] ;  /* 0x00000000fffff984 */ /* 0x000fe20000000800 */
[----:B------:R-:W-:Y:S01]  /*4500*/  @!PT LDS RZ, [RZ] ;  /* 0x00000000fffff984 */ /* 0x000fe20000000800 */
[----:B------:R-:W-:Y:S01]  /*4510*/  @!PT LDS RZ, [RZ] ;  /* 0x00000000fffff984 */ /* 0x000fe20000000800 */
[----:B------:R-:W-:Y:S01]  /*4520*/  @!PT LDS RZ, [RZ] ;  /* 0x00000000fffff984 */ /* 0x000fe20000000800 */
[----:B------:R2:W-:Y:S06]  /*4530*/  MEMBAR.ALL.CTA ;  /* 0x0000000000007992 */ /* 0x0005ec0000008000 */
[----:B--2---:R-:W2:Y:S02]  /*4540*/  FENCE.VIEW.ASYNC.S ;  /* 0x00000000000073c6 */ /* 0x004ea40000000000 */
[----:B--2---:R-:W-:Y:S01]  /*4550*/  SYNCS.ARRIVE.TRANS64.RED.A1T0 RZ, [UR34], RZ ;  /* 0x000000ffffff79a7 */ /* 0x004fe20008100422 */
[----:B-1----:R-:W-:Y:S01]  /*4560*/  LOP3.LUT P3, RZ, R6, 0x1, RZ, 0xc0, !PT ;  /* 0x0000000106ff7812 */ /* 0x002fe2000786c0ff */
[----:B------:R-:W-:-:S12]  /*4570*/  BRA.U UP3, `(.L_x_76) ;  /* 0x00000001030c7547 */ /* 0x000fd8000b800000 */
[----:B------:R-:W-:-:S04]  /*4580*/  SHF.L.U32 R5, R8, 0x1f, RZ ;  /* 0x0000001f08057819 */ /* 0x000fc800000006ff */
[----:B------:R-:W1:Y:S02]  /*4590*/  SYNCS.PHASECHK.TRANS64.TRYWAIT P0, [UR25+0x170], R5 ;  /* 0x00017005ff0075a7 */ /* 0x000e640008001119 */
[----:B-1----:R-:W-:Y:S05]  /*45a0*/  @!P0 BRA `(.L_x_77) ;  /* 0x0000004c00c48947 */ /* 0x002fea0003800000 */
.L_x_76:
[----:B------:R-:W-:Y:S05]  /*45b0*/  BRA.U UP3, `(.L_x_78) ;  /* 0x0000000503047547 */ /* 0x000fea000b800000 */
[----:B------:R-:W-:Y:S05]  /*45c0*/  BRA.U !UP4, `(.L_x_79) ;  /* 0x000000010cf47547 */ /* 0x000fea000b800000 */
[----:B------:R-:W-:Y:S01]  /*45d0*/  ULEA UR4, UR24, UR43, 0x2 ;  /* 0x0000002b18047291 */ /* 0x000fe2000f8e10ff */
[----:B-1----:R-:W-:-:S08]  /*45e0*/  SHF.L.U32 R4, R0, 0x1f, RZ ;  /* 0x0000001f00047819 */ /* 0x002fd000000006ff */
[----:B------:R-:W5:Y:S01]  /*45f0*/  LDL R5, [UR4] ;  /* 0x00000004ff057983 */ /* 0x000f620008100800 */
[----:B------:R-:W-:Y:S02]  /*4600*/  ULEA UR4, UR19, UR20, 0x3 ;  /* 0x0000001413047291 */ /* 0x000fe4000f8e18ff */
[----:B------:R-:W-:Y:S01]  /*4610*/  UPLOP3.LUT UP2, UPT, UPT, UPT, UPT, 0x40, 0x4 ;  /* 0x000000000004789c */ /* 0x000fe20003f4e870 */
[----:B------:R-:W-:-:S06]  /*4620*/  UMOV UR17, UR36 ;  /* 0x0000002400117c82 */ /* 0x000fcc0008000000 */
[----:B------:R1:W2:Y:S01]  /*4630*/  SYNCS.PHASECHK.TRANS64.TRYWAIT P2, [UR4], R4 ;  /* 0x00000004ff0075a7 */ /* 0x0002a20008041104 */
[----:B------:R-:W-:-:S05]  /*4640*/  UMOV UR4, UR19 ;  /* 0x0000001300047c82 */ /* 0x000fca0008000000 */
.L_x_82:
[----:B------:R-:W-:Y:S01]  /*4650*/  ULEA UR18, UR4, UR20, 0x3 ;  /* 0x0000001404127291 */ /* 0x000fe2000f8e18ff */
[----:B--234-:R-:W-:Y:S11]  /*4660*/  @P2 BRA `(.L_x_80) ;  /* 0x00000000000c2947 */ /* 0x01cff60003800000 */
[----:B------:R-:W-:Y:S04]  /*4670*/  SHF.L.U32 R6, R0, 0x1f, RZ ;  /* 0x0000001f00067819 */ /* 0x000fe800000006ff */
[----:B------:R-:W2:Y:S02]  /*4680*/  SYNCS.PHASECHK.TRANS64.TRYWAIT P0, [UR18], R6 ;  /* 0x00000006ff0075a7 */ /* 0x000ea40008001112 */
[----:B--2---:R-:W-:Y:S05]  /*4690*/  @!P0 BRA `(.L_x_81) ;  /* 0x0000004c00a08947 */ /* 0x004fea0003800000 */
.L_x_80:
[----:B------:R-:W-:Y:S01]  /*46a0*/  UISETP.NE.AND UP0, UPT, UR17, URZ, UPT ;  /* 0x000000ff1100728c */ /* 0x000fe2000bf05270 */
[----:B------:R-:W-:Y:S01]  /*46b0*/  PLOP3.LUT P2, PT, PT, PT, PT, 0x80, 0x8 ;  /* 0x000000000008781c */ /* 0x000fe20003f4f070 */
[----:B------:R-:W-:Y:S02]  /*46c0*/  UIADD3 UR5, UPT, UPT, UR4, 0x1, URZ ;  /* 0x0000000104057890 */ /* 0x000fe4000fffe0ff */
[----:B------:R-:W-:Y:S02]  /*46d0*/  ULEA UR10, UR4, UR23, 0x8 ;  /* 0x00000017040a7291 */ /* 0x000fe4000f8e40ff */
[----:B------:R-:W-:Y:S01]  /*46e0*/  UISETP.NE.AND UP1, UPT, UR5, 0x11, UPT ;  /* 0x000000110500788c */ /* 0x000fe2000bf25270 */
[----:B------:R-:W-:Y:S01]  /*46f0*/  PLOP3.LUT P0, PT, PT, PT, UP0, 0x80, 0x8 ;  /* 0x000000000008781c */ /* 0x000fe20003f0f008 */
[----:B------:R-:W-:Y:S02]  /*4700*/  ULEA UR14, UR4, UR22, 0x9 ;  /* 0x00000016040e7291 */ /* 0x000fe4000f8e48ff */
[----:B------:R-:W-:Y:S02]  /*4710*/  USEL UR6, URZ, 0x1, UP1 ;  /* 0x00000001ff067887 */ /* 0x000fe40008800000 */
[----:B------:R-:W-:Y:S01]  /*4720*/  USEL UR19, UR5, URZ, UP1 ;  /* 0x000000ff05137287 */ /* 0x000fe20008800000 */
[----:B------:R-:W-:Y:S11]  /*4730*/  ELECT P1, URZ, PT ;  /* 0x0000000000ff782f */ /* 0x000ff60003820000 */
[----:B------:R-:W-:Y:S02]  /*4740*/  @!UPT UIADD3 URZ, UPT, UPT, URZ, URZ, URZ ;  /* 0x000000fffffff290 */ /* 0x000fe4000fffe0ff */
[C---:B-----5:R-:W-:Y:S01]  /*4750*/  @P1 R2UR.BROADCAST UR4, R5.reuse ;  /* 0x00000000050412ca */ /* 0x060fe200008e0000 */
[----:B------:R-:W-:Y:S01]  /*4760*/  @UP0 ULEA UR5, UR19, UR20, 0x3 ;  /* 0x0000001413050291 */ /* 0x000fe2000f8e18ff */
[----:B------:R-:W-:Y:S01]  /*4770*/  LOP3.LUT R0, R0, UR6, RZ, 0x3c, !PT ;  /* 0x0000000600007c12 */ /* 0x000fe2000f8e3cff */
[----:B------:R-:W-:Y:S02]  /*4780*/  UIADD3 UR8, UPT, UPT, UR10, 0x40, URZ ;  /* 0x000000400a087890 */ /* 0x000fe4000fffe0ff */
[----:B------:R-:W-:Y:S01]  /*4790*/  UIADD3 UR6, UPT, UPT, UR14, 0x2, URZ ;  /* 0x000000020e067890 */ /* 0x000fe2000fffe0ff */
[----:B-1----:R-:W-:Y:S01]  /*47a0*/  @P0 SHF.L.U32 R4, R0, 0x1f, RZ ;  /* 0x0000001f00040819 */ /* 0x002fe200000006ff */
[----:B------:R-:W-:Y:S01]  /*47b0*/  UIADD3 UR12, UPT, UPT, UR10, 0x80, URZ ;  /* 0x000000800a0c7890 */ /* 0x000fe2000fffe0ff */
[----:B------:R-:W-:Y:S02]  /*47c0*/  UMOV UR11, 0x80004020 ;  /* 0x80004020000b7882 */ /* 0x000fe40000000000 */
[----:B------:R3:W4:Y:S01]  /*47d0*/  @P0 SYNCS.PHASECHK.TRANS64.TRYWAIT P2, [UR5], R4 ;  /* 0x00000004ff0005a7 */ /* 0x0007220008041105 */
[----:B------:R-:W-:Y:S11]  /*47e0*/  ELECT P0, URZ, PT ;  /* 0x0000000000ff782f */ /* 0x000ff60003800000 */
[----:B------:R-:W-:Y:S02]  /*47f0*/  @!UPT UIADD3 URZ, UPT, UPT, URZ, URZ, URZ ;  /* 0x000000fffffff290 */ /* 0x000fe4000fffe0ff */
[C---:B------:R-:W-:Y:S02]  /*4800*/  @P0 R2UR.BROADCAST UR16, R5.reuse ;  /* 0x00000000051002ca */ /* 0x040fe400008e0000 */
[----:B------:R-:W-:Y:S01]  /*4810*/  ELECT P0, URZ, PT ;  /* 0x0000000000ff782f */ /* 0x000fe20003800000 */
[----:B------:R-:W-:Y:S01]  /*4820*/  UMOV UR15, 0x40004040 ;  /* 0x40004040000f7882 */ /* 0x000fe20000000000 */
[----:B------:R-:W-:Y:S01]  /*4830*/  UMOV UR9, 0x80004020 ;  /* 0x8000402000097882 */ /* 0x000fe20000000000 */
[----:B------:R1:W-:Y:S01]  /*4840*/  UTCHMMA.2CTA gdesc[UR14], gdesc[UR10], tmem[UR4], tmem[UR32], idesc[UR33], UP2 ;  /* 0x00ff200a0e0075ea */ /* 0x0003e20009200004 */
[----:B------:R-:W-:Y:S01]  /*4850*/  UPLOP3.LUT UP2, UPT, UPT, UPT, UPT, 0x80, 0x8 ;  /* 0x000000000008789c */ /* 0x000fe20003f4f070 */
[----:B------:R-:W-:Y:S01]  /*4860*/  UMOV UR7, 0x40004040 ;  /* 0x4000404000077882 */ /* 0x000fe20000000000 */
[----:B------:R-:W-:Y:S01]  /*4870*/  UMOV UR13, 0x80004020 ;  /* 0x80004020000d7882 */ /* 0x000fe20000000000 */
[----:B------:R-:W-:Y:S04]  /*4880*/  UMOV UR5, 0x40004040 ;  /* 0x4000404000057882 */ /* 0x000fe80000000000 */
[----:B------:R2:W-:Y:S01]  /*4890*/  UTCHMMA.2CTA gdesc[UR6], gdesc[UR8], tmem[UR16], tmem[UR30], idesc[UR31], UPT ;  /* 0x00ff1e08060075ea */ /* 0x0005e2000ba00010 */
[----:B-1----:R-:W-:Y:S01]  /*48a0*/  UIADD3 UR4, UPT, UPT, UR14, 0x4, URZ ;  /* 0x000000040e047890 */ /* 0x002fe2000fffe0ff */
[C---:B------:R-:W-:Y:S02]  /*48b0*/  @P0 R2UR.BROADCAST UR15, R5.reuse ;  /* 0x00000000050f02ca */ /* 0x040fe400008e0000 */
[----:B------:R-:W-:Y:S01]  /*48c0*/  ELECT P0, URZ, PT ;  /* 0x0000000000ff782f */ /* 0x000fe20003800000 */
[----:B------:R-:W-:Y:S02]  /*48d0*/  UIADD3 UR10, UPT, UPT, UR10, 0xc0, URZ ;  /* 0x000000c00a0a7890 */ /* 0x000fe4000fffe0ff */
[----:B--2---:R-:W-:Y:S10]  /*48e0*/  UIADD3 UR6, UPT, UPT, UR14, 0x6, URZ ;  /* 0x000000060e067890 */ /* 0x004ff4000fffe0ff */
[----:B------:R-:W-:Y:S01]  /*48f0*/  @P0 R2UR.BROADCAST UR9, R5 ;  /* 0x00000000050902ca */ /* 0x000fe200008e0000 */
[----:B------:R-:W-:Y:S01]  /*4900*/  UIADD3 UR8, UPT, UPT, UR18, 0x88, URZ ;  /* 0x0000008812087890 */ /* 0x000fe2000fffe0ff */
[----:B------:R1:W-:Y:S11]  /*4910*/  UTCHMMA.2CTA gdesc[UR4], gdesc[UR12], tmem[UR15], tmem[UR28], idesc[UR29], UPT ;  /* 0x00ff1c0c040075ea */ /* 0x0003f6000ba0000f */
[----:B------:R3:W-:Y:S01]  /*4920*/  UTCHMMA.2CTA gdesc[UR6], gdesc[UR10], tmem[UR9], tmem[UR26], idesc[UR27], UPT ;  /* 0x00ff1a0a060075ea */ /* 0x0007e2000ba00009 */
[----:B------:R3:W-:Y:S01]  /*4930*/  UTCBAR.2CTA.MULTICAST [UR8], URZ, UR21 ;  /* 0x000000ff080073e9 */ /* 0x0007e20008200815 */
[----:B-1----:R-:W-:Y:S02]  /*4940*/  UIADD3 UR4, UPT, UPT, UR17, 0x1, URZ ;  /* 0x0000000111047890 */ /* 0x002fe4000fffe0ff */
[----:B------:R-:W-:Y:S02]  /*4950*/  UIADD3 UR5, UPT, UPT, UR17, -0x1, URZ ;  /* 0xffffffff11057890 */ /* 0x000fe4000fffe0ff */
[----:B------:R-:W-:Y:S03]  /*4960*/  UISETP.GT.U32.AND UP0, UPT, UR4, 0x1, UPT ;  /* 0x000000010400788c */ /* 0x000fe6000bf04070 */
[----:B------:R-:W-:Y:S02]  /*4970*/  UMOV UR4, UR19 ;  /* 0x0000001300047c82 */ /* 0x000fe40008000000 */
[----:B------:R-:W-:Y:S04]  /*4980*/  UMOV UR17, UR5 ;  /* 0x0000000500117c82 */ /* 0x000fe80008000000 */
[----:B------:R-:W-:Y:S05]  /*4990*/  BRA.U UP0, `(.L_x_82) ;  /* 0xfffffffd002c7547 */ /* 0x000fea000b83ffff */
.L_x_79:
[----:B------:R-:W-:-:S09]  /*49a0*/  UIADD3 UR4, UPT, UPT, UR25, 0x160, URZ ;  /* 0x0000016019047890 */ /* 0x000fd2000fffe0ff */
[----:B------:R2:W-:Y:S01]  /*49b0*/  UTCBAR.2CTA.MULTICAST [UR4], URZ, UR35 ;  /* 0x000000ff040073e9 */ /* 0x0005e20008200823 */
[----:B------:R-:W-:Y:S02]  /*49c0*/  NOP ;  /* 0x0000000000007918 */ /* 0x000fe40000000000 */
.L_x_78:
[----:B--2---:R-:W-:Y:S01]  /*49d0*/  UIADD3 UR4, UPT, UPT, UR24, 0x1, URZ ;  /* 0x0000000118047890 */ /* 0x004fe2000fffe0ff */
[----:B------:R-:W-:-:S03]  /*49e0*/  LOP3.LUT R2, R2, 0x1, RZ, 0x3c, !PT ;  /* 0x0000000102027812 */ /* 0x000fc600078e3cff */
[----:B------:R-:W-:-:S04]  /*49f0*/  UISETP.NE.AND UP0, UPT, UR4, 0x2, UPT ;  /* 0x000000020400788c */ /* 0x000fc8000bf05270 */
[----:B------:R-:W-:Y:S02]  /*4a00*/  USEL UR5, URZ, 0x1, UP0 ;  /* 0x00000001ff057887 */ /* 0x000fe40008000000 */
[----:B------:R-:W-:-:S04]  /*4a10*/  USEL UR24, UR4, URZ, UP0 ;  /* 0x000000ff04187287 */ /* 0x000fc80008000000 */
[----:B------:R-:W-:Y:S01]  /*4a20*/  LOP3.LUT R8, R8, UR5, RZ, 0x3c, !PT ;  /* 0x0000000508087c12 */ /* 0x000fe2000f8e3cff */
[----:B------:R-:W-:Y:S07]  /*4a30*/  @P3 BRA `(.L_x_83) ;  /* 0xfffffff800983947 */ /* 0x000fee000383ffff */
[----:B---3--:R-:W2:Y:S01]  /*4a40*/  S2UR UR8, SR_CgaCtaId ;  /* 0x00000000000879c3 */ /* 0x008ea20000008800 */
[----:B------:R-:W-:Y:S01]  /*4a50*/  ELECT P0, URZ, PT ;  /* 0x0000000000ff782f */ /* 0x000fe20003800000 */
[----:B------:R-:W-:Y:S01]  /*4a60*/  HFMA2 R0, -RZ, RZ, 0, 5.9604644775390625e-08 ;  /* 0x00000001ff007431 */ /* 0x000fe200000001ff */
[----:B------:R-:W-:-:S05]  /*4a70*/  UMOV UR4, 0x40 ;  /* 0x0000004000047882 */ /* 0x000fca0000000000 */
[----:B------:R-:W-:Y:S01]  /*4a80*/  UVIRTCOUNT.DEALLOC.SMPOOL 0x80 ;  /* 0x000000800000784c */ /* 0x000fe20000000000 */
[----:B------:R-:W-:Y:S02]  /*4a90*/  UISETP.NE.AND UP0, UPT, UR38, URZ, UPT ;  /* 0x000000ff2600728c */ /* 0x000fe4000bf05270 */
[----:B--2---:R-:W-:-:S09]  /*4aa0*/  ULEA UR8, UR8, UR4, 0x18 ;  /* 0x0000000408087291 */ /* 0x004fd2000f8ec0ff */
[----:B------:R2:W-:Y:S01]  /*4ab0*/  @P0 STS.U8 [UR8+0x1c], R0 ;  /* 0x00001c00ff000988 */ /* 0x0005e20008000008 */
[----:B------:R-:W-:Y:S05]  /*4ac0*/  BRA.U UP0, `(.L_x_84) ;  /* 0x0000000100587547 */ /* 0x000fea000b800000 */
[----:B------:R-:W-:Y:S01]  /*4ad0*/  UIADD3 UR5, UPT, UPT, UR20, 0x170, URZ ;  /* 0x0000017014057890 */ /* 0x000fe2000fffe0ff */
[----:B------:R-:W-:-:S03]  /*4ae0*/  SHF.L.U32 R2, R8, 0x1f, RZ ;  /* 0x0000001f08027819 */ /* 0x000fc600000006ff */
[----:B------:R-:W-:-:S09]  /*4af0*/  ULEA UR4, UR24, UR5, 0x3 ;  /* 0x0000000518047291 */ /* 0x000fd2000f8e18ff */
[----:B------:R-:W3:Y:S02]  /*4b00*/  SYNCS.PHASECHK.TRANS64.TRYWAIT P0, [UR4], R2 ;  /* 0x00000002ff0075a7 */ /* 0x000ee40008001104 */
[----:B---3--:R-:W-:Y:S05]  /*4b10*/  @!P0 BRA `(.L_x_85) ;  /* 0x0000004800988947 */ /* 0x008fea0003800000 */
.L_x_188:
[----:B------:R-:W-:-:S04]  /*4b20*/  UIADD3 UR4, UPT, UPT, UR24, 0x1, URZ ;  /* 0x0000000118047890 */ /* 0x000fc8000fffe0ff */
[----:B------:R-:W-:-:S04]  /*4b30*/  UISETP.NE.AND UP1, UPT, UR4, 0x2, UPT ;  /* 0x000000020400788c */ /* 0x000fc8000bf25270 */
[----:B------:R-:W-:Y:S02]  /*4b40*/  USEL UR6, URZ, 0x1, UP1 ;  /* 0x00000001ff067887 */ /* 0x000fe40008800000 */
[----:B------:R-:W-:-:S04]  /*4b50*/  USEL UR4, UR4, URZ, UP1 ;  /* 0x000000ff04047287 */ /* 0x000fc80008800000 */
[----:B------:R-:W-:Y:S01]  /*4b60*/  ULEA UR4, UR4, UR5, 0x3 ;  /* 0x0000000504047291 */ /* 0x000fe2000f8e18ff */
[----:B--2---:R-:W-:-:S04]  /*4b70*/  LOP3.LUT R2, R8, UR6, RZ, 0x3c, !PT ;  /* 0x0000000608027c12 */ /* 0x004fc8000f8e3cff */
[----:B------:R-:W-:Y:S01]  /*4b80*/  SHF.L.U32 R2, R2, 0x1f, RZ ;  /* 0x0000001f02027819 */ /* 0x000fe200000006ff */
[----:B------:R-:W-:-:S04]  /*4b90*/  IMAD.U32 R0, RZ, RZ, UR4 ;  /* 0x00000004ff007e24 */ /* 0x000fc8000f8e00ff */
[----:B------:R2:W3:Y:S03]  /*4ba0*/  SYNCS.PHASECHK.TRANS64.TRYWAIT P0, [R0+URZ], R2 ;  /* 0x00000002000075a7 */ /* 0x0004e600080011ff */
[----:B---3--:R-:W-:Y:S05]  /*4bb0*/  @!P0 NANOSLEEP.SYNCS 0x989680 ;  /* 0x009896800000895d */ /* 0x008fea0003900000 */
[----:B------:R-:W3:Y:S02]  /*4bc0*/  @!P0 SYNCS.PHASECHK.TRANS64 P0, [R0+URZ], R2 ;  /* 0x00000002000085a7 */ /* 0x000ee400080010ff */
[----:B---3--:R-:W-:Y:S05]  /*4bd0*/  @P0 BRA `(.L_x_86) ;  /* 0x0000000000200947 */ /* 0x008fea0003800000 */
.L_x_87:
[----:B---3--:R3:W1:Y:S02]  /*4be0*/  SYNCS.PHASECHK.TRANS64.TRYWAIT P0, [R0+URZ], R2 ;  /* 0x00000002000075a7 */ /* 0x00866400080011ff */
[----:B-1----:R-:W-:Y:S05]  /*4bf0*/  @!P0 NANOSLEEP.SYNCS 0x989680 ;  /* 0x009896800000895d */ /* 0x002fea0003900000 */
[----:B------:R-:W1:Y:S02]  /*4c00*/  @!P0 SYNCS.PHASECHK.TRANS64 P0, [R0+URZ], R2 ;  /* 0x00000002000085a7 */ /* 0x000e6400080010ff */
[----:B-1----:R-:W-:Y:S05]  /*4c10*/  @!P0 BRA `(.L_x_87) ;  /* 0xfffffffc00f08947 */ /* 0x002fea000383ffff */
[----:B------:R-:W-:Y:S05]  /*4c20*/  BRA `(.L_x_86) ;  /* 0x00000000000c7947 */ /* 0x000fea0003800000 */
.L_x_84:
[----:B------:R-:W-:-:S04]  /*4c30*/  UIADD3 UR4, UPT, UPT, UR20, 0x180, URZ ;  /* 0x0000018014047890 */ /* 0x000fc8000fffe0ff */
[----:B------:R-:W-:-:S09]  /*4c40*/  UPRMT UR4, UR37, 0x654, UR4 ;  /* 0x0000065425047896 */ /* 0x000fd20008000004 */
[----:B------:R-:W-:Y:S03]  /*4c50*/  SYNCS.ARRIVE.TRANS64.RED.A1T0 RZ, [UR4], RZ ;  /* 0x000000ffffff79a7 */ /* 0x000fe60008100404 */
.L_x_86:
[----:B--23--:R-:W-:Y:S01]  /*4c60*/  SHF.L.U32 R2, RZ, 0x1f, RZ ;  /* 0x0000001fff027819 */ /* 0x00cfe200000006ff */
[----:B------:R-:W-:Y:S01]  /*4c70*/  UIADD3 UR4, UPT, UPT, UR20, 0x180, URZ ;  /* 0x0000018014047890 */ /* 0x000fe2000fffe0ff */
[----:B------:R-:W-:Y:S02]  /*4c80*/  PLOP3.LUT P0, PT, PT, PT, UP0, 0x80, 0x8 ;  /* 0x000000000008781c */ /* 0x000fe40003f0f008 */
[----:B------:R-:W2:Y:S02]  /*4c90*/  SYNCS.PHASECHK.TRANS64.TRYWAIT P1, [UR20+0x180], R2 ;  /* 0x00018002ff0075a7 */ /* 0x000ea40008021114 */
[----:B--2---:R-:W-:Y:S09]  /*4ca0*/  @!P1 BRA `(.L_x_88) ;  /* 0x00000048004c9947 */ /* 0x004ff20003800000 */
.L_x_190:
[----:B------:R-:W-:Y:S01]  /*4cb0*/  @!UP0 UPRMT UR4, UR37, 0x654, UR4 ;  /* 0x0000065425048896 */ /* 0x000fe20008000004 */
[----:B------:R-:W-:Y:S01]  /*4cc0*/  LOP3.LUT R3, R3, 0xffff, RZ, 0xc0, !PT ;  /* 0x0000ffff03037812 */ /* 0x000fe200078ec0ff */
[----:B--2---:R-:W-:-:S03]  /*4cd0*/  IMAD.MOV.U32 R2, RZ, RZ, 0xffff ;  /* 0x0000ffffff027424 */ /* 0x004fc600078e00ff */
[----:B------:R-:W-:-:S04]  /*4ce0*/  SHF.R.U32.HI R3, RZ, 0x5, R3 ;  /* 0x00000005ff037819 */ /* 0x000fc80000011603 */
[----:B------:R-:W-:Y:S01]  /*4cf0*/  @!P0 SYNCS.ARRIVE.TRANS64.RED.A1T0 RZ, [UR4], RZ ;  /* 0x000000ffffff89a7 */ /* 0x000fe20008100404 */
[----:B------:R-:W-:Y:S01]  /*4d00*/  NOP ;  /* 0x0000000000007918 */ /* 0x000fe20000000000 */
[----:B------:R-:W2:Y:S01]  /*4d10*/  LDS R0, [UR8+0x14] ;  /* 0x00001408ff007984 */ /* 0x000ea20008000800 */
[----:B------:R-:W-:-:S04]  /*4d20*/  SHF.L.U32 R2, R2, R3, RZ ;  /* 0x0000000302027219 */ /* 0x000fc800000006ff */
[----:B--2---:R-:W-:-:S04]  /*4d30*/  LOP3.LUT R0, R0, R2, RZ, 0xc0, !PT ;  /* 0x0000000200007212 */ /* 0x004fc800078ec0ff */
[----:B------:R-:W-:Y:S01]  /*4d40*/  ISETP.NE.AND P0, PT, R0, R2, PT ;  /* 0x000000020000720c */ /* 0x000fe20003f05270 */
[----:B------:R-:W-:-:S05]  /*4d50*/  IMAD.MOV.U32 R0, RZ, RZ, 0x1 ;  /* 0x00000001ff007424 */ /* 0x000fca00078e00ff */
[----:B------:R-:W-:-:S07]  /*4d60*/  SHF.L.U32 R0, R0, R3, RZ ;  /* 0x0000000300007219 */ /* 0x000fce00000006ff */
[----:B------:R-:W-:Y:S05]  /*4d70*/  @P0 BRA `(.L_x_89) ;  /* 0x00000000005c0947 */ /* 0x000fea0003800000 */
[----:B------:R-:W2:Y:S02]  /*4d80*/  LDS R3, [UR8+0x18] ;  /* 0x00001808ff037984 */ /* 0x000ea40008000800 */
[----:B--2---:R-:W-:-:S04]  /*4d90*/  LOP3.LUT R3, R3, R0, RZ, 0xc0, !PT ;  /* 0x0000000003037212 */ /* 0x004fc800078ec0ff */
[----:B------:R-:W-:-:S13]  /*4da0*/  ISETP.NE.AND P0, PT, R3, R0, PT ;  /* 0x000000000300720c */ /* 0x000fda0003f05270 */
[----:B------:R-:W-:Y:S05]  /*4db0*/  @P0 BRA `(.L_x_90) ;  /* 0x0000000000400947 */ /* 0x000fea0003800000 */
[----:B------:R-:W-:Y:S01]  /*4dc0*/  R2UR UR4, R2 ;  /* 0x00000000020472ca */ /* 0x000fe200000e0000 */
[----:B------:R-:W2:Y:S01]  /*4dd0*/  S2R R3, SR_LANEID ;  /* 0x0000000000037919 */ /* 0x000ea20000000000 */
[----:B------:R-:W-:-:S04]  /*4de0*/  LOP3.LUT R0, RZ, R0, RZ, 0x33, !PT ;  /* 0x00000000ff007212 */ /* 0x000fc800078e33ff */
[----:B------:R-:W3:Y:S07]  /*4df0*/  REDUX UR6, R0 ;  /* 0x00000000000673c4 */ /* 0x000eee0000000000 */
[----:B------:R-:W-:-:S03]  /*4e00*/  ULOP3.LUT UR5, URZ, UR4, URZ, 0x33, !UPT ;  /* 0x00000004ff057292 */ /* 0x000fc6000f8e33ff */
[----:B------:R-:W-:Y:S02]  /*4e10*/  VOTEU.ANY UR4, UPT, PT ;  /* 0x0000000000047886 */ /* 0x000fe400038e0100 */
[----:B------:R-:W-:Y:S01]  /*4e20*/  UFLO.U32 UR4, UR4 ;  /* 0x00000004000472bd */ /* 0x000fe200080e0000 */
[----:B------:R-:W-:-:S04]  /*4e30*/  IMAD.U32 R2, RZ, RZ, UR5 ;  /* 0x00000005ff027e24 */ /* 0x000fc8000f8e00ff */
[----:B------:R-:W1:Y:S02]  /*4e40*/  REDUX UR7, R2 ;  /* 0x00000000020773c4 */ /* 0x000e640000000000 */
[----:B------:R1:W-:Y:S01]  /*4e50*/  UTCATOMSWS.AND URZ, UR5 ;  /* 0x0000000500ff79e3 */ /* 0x0003e20008000000 */
[----:B---3--:R-:W-:Y:S01]  /*4e60*/  IMAD.U32 R0, RZ, RZ, UR6 ;  /* 0x00000006ff007e24 */ /* 0x008fe2000f8e00ff */
[----:B--2---:R-:W-:Y:S01]  /*4e70*/  ISETP.EQ.U32.AND P0, PT, R3, UR4, PT ;  /* 0x0000000403007c0c */ /* 0x004fe2000bf02070 */
[----:B-1----:R-:W-:-:S12]  /*4e80*/  IMAD.U32 R2, RZ, RZ, UR7 ;  /* 0x00000007ff027e24 */ /* 0x002fd8000f8e00ff */
[----:B------:R1:W-:Y:S04]  /*4e90*/  @P0 ATOMS.AND RZ, [UR8+0x14], R2 ;  /* 0x00001402ffff098c */ /* 0x0003e8000a800008 */
[----:B------:R1:W-:Y:S01]  /*4ea0*/  @P0 ATOMS.AND RZ, [UR8+0x18], R0 ;  /* 0x00001800ffff098c */ /* 0x0003e2000a800008 */
[----:B------:R-:W-:Y:S05]  /*4eb0*/  BRA `(.L_x_91) ;  /* 0x0000000000147947 */ /* 0x000fea0003800000 */
.L_x_90:
[----:B------:R-:W-:Y:S02]  /*4ec0*/  MOV R2, 0x4ee0 ;  /* 0x00004ee000027802 */ /* 0x000fe40000000f00 */
[----:B-1--45:R-:W-:Y:S05]  /*4ed0*/  CALL.REL.NOINC `($__internal_0_$__cuda_sm10x_tcgen05_guardrail_trap_col_being_dealloced_not_returned_by_alloc) ;  /* 0x0000004800bc7944 */ /* 0x032fea0003c00000 */
[----:B------:R-:W-:Y:S05]  /*4ee0*/  BRA `(.L_x_91) ;  /* 0x0000000000087947 */ /* 0x000fea0003800000 */
.L_x_89:
[----:B------:R-:W-:Y:S02]  /*4ef0*/  MOV R2, 0x4f10 ;  /* 0x00004f1000027802 */ /* 0x000fe40000000f00 */
[----:B-1--45:R-:W-:Y:S05]  /*4f00*/  CALL.REL.NOINC `($__internal_2_$__cuda_sm10x_tcgen05_guardrail_trap_unallocated_columns_being_dealloced) ;  /* 0x0000004800c87944 */ /* 0x032fea0003c00000 */
.L_x_91:
[----:B------:R-:W-:Y:S01]  /*4f10*/  NOP ;  /* 0x0000000000007918 */ /* 0x000fe20000000000 */
[----:B------:R-:W-:Y:S05]  /*4f20*/  EXIT ;  /* 0x000000000000794d */ /* 0x000fea0003800000 */
.L_x_63:
[----:B------:R-:W-:-:S09]  /*4f30*/  UISETP.NE.OR UP0, UPT, UR18, 0x3, !UP3 ;  /* 0x000000031200788c */ /* 0x000fd2000df05670 */
[----:B------:R-:W-:Y:S05]  /*4f40*/  BRA.U UP0, `(.L_x_92) ;  /* 0x0000001100c07547 */ /* 0x000fea000b800000 */
[----:B------:R-:W2:Y:S01]  /*4f50*/  LDCU.64 UR4, c[0x0][0x988] ;  /* 0x00013100ff0477ac */ /* 0x000ea20008000a00 */
[----:B------:R-:W3:Y:S01]  /*4f60*/  S2UR UR6, SR_CgaCtaId ;  /* 0x00000000000679c3 */ /* 0x000ee20000008800 */
[----:B------:R-:W-:Y:S01]  /*4f70*/  HFMA2 R10, -RZ, RZ, 0, 5.9604644775390625e-08 ;  /* 0x00000001ff0a7431 */ /* 0x000fe200000001ff */
[----:B------:R-:W-:Y:S01]  /*4f80*/  MOV R9, RZ ;  /* 0x000000ff00097202 */ /* 0x000fe20000000f00 */
[----:B------:R-:W4:Y:S01]  /*4f90*/  LDCU UR37, c[0x0][0x370] ;  /* 0x00006e00ff2577ac */ /* 0x000f220008000800 */
[----:B------:R-:W-:Y:S01]  /*4fa0*/  HFMA2 R3, -RZ, RZ, 0, 0.00048828125 ;  /* 0x00001000ff037431 */ /* 0x000fe200000001ff */
[----:B------:R-:W1:Y:S03]  /*4fb0*/  LDCU.128 UR32, c[0x0][0xc10] ;  /* 0x00018200ff2077ac */ /* 0x000e660008000c00 */
[----:B------:R-:W4:Y:S01]  /*4fc0*/  LDC.64 R12, c[0x0][0x348] ;  /* 0x0000d200ff0c7b82 */ /* 0x000f220000000a00 */
[----:B------:R-:W1:Y:S01]  /*4fd0*/  LDCU UR36, c[0x0][0x374] ;  /* 0x00006e80ff2477ac */ /* 0x000e620008000800 */
[----:B------:R-:W4:Y:S01]  /*4fe0*/  LDCU.64 UR30, c[0x0][0x990] ;  /* 0x00013200ff1e77ac */ /* 0x000f220008000a00 */
[----:B------:R-:W4:Y:S01]  /*4ff0*/  LDCU UR26, c[0x0][0xc0c] ;  /* 0x00018180ff1a77ac */ /* 0x000f220008000800 */
[----:B--2---:R-:W-:Y:S01]  /*5000*/  UISETP.NE.U32.AND UP0, UPT, UR4, URZ, UPT ;  /* 0x000000ff0400728c */ /* 0x004fe2000bf05070 */
[----:B------:R-:W2:Y:S01]  /*5010*/  LDCU.128 UR40, c[0x0][0xa80] ;  /* 0x00015000ff2877ac */ /* 0x000ea20008000c00 */
[----:B------:R-:W2:Y:S01]  /*5020*/  LDCU UR52, c[0x0][0xc20] ;  /* 0x00018400ff3477ac */ /* 0x000ea20008000800 */
[----:B------:R-:W2:Y:S01]  /*5030*/  LDCU UR4, c[0x0][0xc30] ;  /* 0x00018600ff0477ac */ /* 0x000ea20008000800 */
[----:B------:R-:W2:Y:S01]  /*5040*/  LDCU.128 UR48, c[0x0][0xa90] ;  /* 0x00015200ff3077ac */ /* 0x000ea20008000c00 */
[----:B------:R-:W-:Y:S01]  /*5050*/  UMOV UR27, 0x400 ;  /* 0x00000400001b7882 */ /* 0x000fe20000000000 */
[----:B-1----:R-:W-:-:S02]  /*5060*/  UIMAD.WIDE.U32 UR8, UR36, UR35, URZ ;  /* 0x00000023240872a5 */ /* 0x002fc4000f8e00ff */
[----:B---3--:R-:W-:Y:S02]  /*5070*/  ULEA UR27, UR6, UR27, 0x18 ;  /* 0x0000001b061b7291 */ /* 0x008fe4000f8ec0ff */
[----:B----4-:R-:W-:Y:S02]  /*5080*/  UIMAD.WIDE.U32 UR6, UR37, UR32, URZ ;  /* 0x00000020250672a5 */ /* 0x010fe4000f8e00ff */
[----:B------:R-:W-:Y:S02]  /*5090*/  UISETP.NE.AND.EX UP5, UPT, UR5, URZ, UPT, UP0 ;  /* 0x000000ff0500728c */ /* 0x000fe4000bfa5300 */
[----:B------:R-:W-:Y:S02]  /*50a0*/  UISETP.NE.U32.AND UP6, UPT, UR30, URZ, UPT ;  /* 0x000000ff1e00728c */ /* 0x000fe4000bfc5070 */
[----:B------:R-:W-:Y:S02]  /*50b0*/  UIADD3 UR38, UPT, UPT, UR27, 0x158, URZ ;  /* 0x000001581b267890 */ /* 0x000fe4000fffe0ff */
[----:B------:R-:W-:-:S02]  /*50c0*/  UISETP.NE.AND UP0, UPT, UR39, 0x1, UPT ;  /* 0x000000012700788c */ /* 0x000fc4000bf05270 */
[----:B------:R-:W-:Y:S02]  /*50d0*/  UISETP.GE.AND UP2, UPT, UR39, 0x1, UPT ;  /* 0x000000012700788c */ /* 0x000fe4000bf46270 */
[----:B------:R-:W-:Y:S01]  /*50e0*/  UISETP.NE.AND UP0, UPT, UR26, 0x1, UPT ;  /* 0x000000011a00788c */ /* 0x000fe2000bf05270 */
[----:B------:R-:W-:Y:S01]  /*50f0*/  UMOV UR6, UR7 ;  /* 0x0000000700067c82 */ /* 0x000fe20008000000 */
[----:B------:R-:W-:Y:S01]  /*5100*/  UMOV UR45, UR9 ;  /* 0x00000009002d7c82 */ /* 0x000fe20008000000 */
[----:B------:R-:W-:Y:S02]  /*5110*/  UISETP.NE.AND UP2, UPT, UR34, 0x1, UPT ;  /* 0x000000012200788c */ /* 0x000fe4000bf45270 */
[----:B--2---:R-:W-:Y:S01]  /*5120*/  UISETP.NE.AND UP0, UPT, UR40, 0x1, UPT ;  /* 0x000000012800788c */ /* 0x004fe2000bf05270 */
[----:B------:R-:W-:Y:S01]  /*5130*/  UMOV UR29, URZ ;  /* 0x000000ff001d7c82 */ /* 0x000fe20008000000 */
[----:B------:R-:W1:Y:S01]  /*5140*/  LDCU UR53, c[0x0][0xaa0] ;  /* 0x00015400ff3577ac */ /* 0x000e620008000800 */
[----:B------:R-:W-:Y:S01]  /*5150*/  UPLOP3.LUT UP4, UPT, UPT, UPT, UPT, 0x40, 0x4 ;  /* 0x000000000004789c */ /* 0x000fe20003f8e870 */
[----:B------:R-:W2:Y:S01]  /*5160*/  LDCU.64 UR24, c[0x0][0xc28] ;  /* 0x00018500ff1877ac */ /* 0x000ea20008000a00 */
[----:B------:R-:W-:-:S02]  /*5170*/  UISETP.NE.AND.EX UP6, UPT, UR31, URZ, UPT, UP6 ;  /* 0x000000ff1f00728c */ /* 0x000fc4000bfc5360 */
[----:B------:R-:W-:Y:S02]  /*5180*/  UPRMT UR38, URZ, 0x654, UR38 ;  /* 0x00000654ff267896 */ /* 0x000fe40008000026 */
[----:B------:R-:W-:Y:S02]  /*5190*/  USHF.R.U32.HI UR47, URZ, UR33, UR6 ;  /* 0x00000021ff2f7299 */ /* 0x000fe40008011606 */
[----:B------:R-:W-:Y:S02]  /*51a0*/  USHF.R.U32.HI UR45, URZ, UR52, UR45 ;  /* 0x00000034ff2d7299 */ /* 0x000fe4000801162d */
[----:B------:R-:W-:Y:S02]  /*51b0*/  UISETP.NE.AND UP3, UPT, UR4, 0x1, UPT ;  /* 0x000000010400788c */ /* 0x000fe4000bf65270 */
[----:B------:R-:W-:Y:S02]  /*51c0*/  UISETP.NE.AND UP2, UPT, UR43, 0x1, UPT ;  /* 0x000000012b00788c */ /* 0x000fe4000bf45270 */
[----:B------:R-:W-:-:S11]  /*51d0*/  UISETP.NE.AND UP0, UPT, UR50, 0x1, UPT ;  /* 0x000000013200788c */ /* 0x000fd6000bf05270 */
.L_x_101:
[----:B------:R-:W-:Y:S04]  /*51e0*/  SHF.L.U32 R2, R9, 0x1f, RZ ;  /* 0x0000001f09027819 */ /* 0x000fe800000006ff */
[----:B------:R-:W3:Y:S02]  /*51f0*/  SYNCS.PHASECHK.TRANS64.TRYWAIT P0, [UR27+0x150], R2 ;  /* 0x00015002ff0075a7 */ /* 0x000ee4000800111b */
[----:B---34-:R-:W-:Y:S05]  /*5200*/  @!P0 BRA `(.L_x_93) ;  /* 0x00000044000c8947 */ /* 0x018fea0003800000 */
.L_x_192:
[----:B------:R-:W4:Y:S01]  /*5210*/  LDS.128 R4, [UR27+0x190] ;  /* 0x0001901bff047984 */ /* 0x000f220008000c00 */
[----:B------:R-:W-:Y:S01]  /*5220*/  UISETP.GE.AND UP0, UPT, UR39, 0x1, UPT ;  /* 0x000000012700788c */ /* 0x000fe2000bf06270 */
[----:B------:R-:W-:Y:S01]  /*5230*/  @!PT LDS RZ, [RZ] ;  /* 0x00000000fffff984 */ /* 0x000fe20000000800 */
[----:B------:R-:W-:Y:S01]  /*5240*/  @!PT LDS RZ, [RZ] ;  /* 0x00000000fffff984 */ /* 0x000fe20000000800 */
[----:B------:R-:W-:Y:S01]  /*5250*/  @!PT LDS RZ, [RZ] ;  /* 0x00000000fffff984 */ /* 0x000fe20000000800 */
[----:B------:R-:W-:Y:S01]  /*5260*/  @!PT LDS RZ, [RZ] ;  /* 0x00000000fffff984 */ /* 0x000fe20000000800 */
[----:B------:R1:W-:Y:S06]  /*5270*/  MEMBAR.ALL.CTA ;  /* 0x0000000000007992 */ /* 0x0003ec0000008000 */
[----:B-1----:R-:W1:Y:S02]  /*5280*/  FENCE.VIEW.ASYNC.S ;  /* 0x00000000000073c6 */ /* 0x002e640000000000 */
[----:B-1----:R-:W-:Y:S01]  /*5290*/  SYNCS.ARRIVE.TRANS64.RED.A1T0 RZ, [UR38], RZ ;  /* 0x000000ffffff79a7 */ /* 0x002fe20008100426 */
[----:B----4-:R-:W-:Y:S11]  /*52a0*/  LOP3.LUT P0, RZ, R6, 0x1, RZ, 0xc0, !PT ;  /* 0x0000000106ff7812 */ /* 0x010ff6000780c0ff */
[----:B------:R-:W-:Y:S02]  /*52b0*/  @!UPT UIADD3 URZ, UPT, UPT, URZ, URZ, URZ ;  /* 0x000000fffffff290 */ /* 0x000fe4000fffe0ff */
[----:B------:R-:W-:Y:S01]  /*52c0*/  VOTEU.ANY UP2, P0 ;  /* 0x0000000000ff7886 */ /* 0x000fe20000040100 */
[----:B------:R-:W-:Y:S11]  /*52d0*/  PLOP3.LUT P0, PT, PT, PT, UP2, 0x80, 0x8 ;  /* 0x000000000008781c */ /* 0x000ff60003f0f028 */
[----:B------:R-:W-:Y:S02]  /*52e0*/  @!UPT UIADD3 URZ, UPT, UPT, URZ, URZ, URZ ;  /* 0x000000fffffff290 */ /* 0x000fe4000fffe0ff */
[----:B---3--:R-:W-:Y:S02]  /*52f0*/  @P0 MOV R2, R4 ;  /* 0x0000000400020202 */ /* 0x008fe40000000f00 */
[----:B------:R-:W-:Y:S02]  /*5300*/  @P0 LOP3.LUT R0, R5, 0xffff, RZ, 0xc0, !PT ;  /* 0x0000ffff05000812 */ /* 0x000fe400078ec0ff */
[----:B------:R-:W-:Y:S02]  /*5310*/  @P0 R2UR UR5, R2 ;  /* 0x00000000020502ca */ /* 0x000fe400000e0000 */
[----:B------:R-:W-:Y:S11]  /*5320*/  @P0 R2UR UR4, R0 ;  /* 0x00000000000402ca */ /* 0x000ff600000e0000 */
[----:B------:R-:W-:Y:S02]  /*5330*/  @UP2 UMOV UR23, UR5 ;  /* 0x0000000500172c82 */ /* 0x000fe40008000000 */
[----:B------:R-:W-:Y:S01]  /*5340*/  @UP2 UMOV UR15, UR4 ;  /* 0x00000004000f2c82 */ /* 0x000fe20008000000 */
[----:B------:R-:W-:Y:S05]  /*5350*/  BRA.U !UP0, `(.L_x_94) ;  /* 0x0000000108c07547 */ /* 0x000fea000b800000 */
[----:B------:R-:W-:Y:S02]  /*5360*/  UP2UR UR14, UPR, URZ, 0x4 ;  /* 0x00000004ff0e7883 */ /* 0x000fe40008000000 */
[----:B------:R-:W-:Y:S02]  /*5370*/  UISETP.NE.AND UP2, UPT, UR34, 0x1, UPT ;  /* 0x000000012200788c */ /* 0x000fe4000bf45270 */
[----:B------:R-:W-:Y:S02]  /*5380*/  UIMAD.WIDE.U32 UR6, UR15, UR35, URZ ;  /* 0x000000230f0672a5 */ /* 0x000fe4000f8e00ff */
[----:B------:R-:W-:Y:S02]  /*5390*/  UIMAD.WIDE.U32 UR10, UR23, UR32, URZ ;  /* 0x00000020170a72a5 */ /* 0x000fe4000f8e00ff */
[----:B------:R-:W-:Y:S02]  /*53a0*/  USEL UR4, UR36, UR45, !UP2 ;  /* 0x0000002d24047287 */ /* 0x000fe4000d000000 */
[----:B------:R-:W-:Y:S02]  /*53b0*/  UISETP.NE.AND UP0, UPT, UR26, 0x1, UPT ;  /* 0x000000011a00788c */ /* 0x000fe4000bf05270 */
[----:B------:R-:W-:Y:S02]  /*53c0*/  UP2UR UR18, UPR, URZ, 0x2 ;  /* 0x00000002ff127883 */ /* 0x000fe40008000000 */
[----:B------:R-:W-:Y:S02]  /*53d0*/  UISETP.NE.AND UP1, UPT, UR39, 0x1, UPT ;  /* 0x000000012700788c */ /* 0x000fe4000bf25270 */
[----:B--2---:R-:W-:Y:S02]  /*53e0*/  UIMAD.WIDE.U32 UR12, UR4, UR24, URZ ;  /* 0x00000018040c72a5 */ /* 0x004fe4000f8e00ff */
[----:B------:R-:W-:Y:S01]  /*53f0*/  USEL UR9, UR37, UR47, !UP0 ;  /* 0x0000002f25097287 */ /* 0x000fe2000c000000 */
[----:B------:R-:W-:Y:S01]  /*5400*/  UMOV UR6, UR7 ;  /* 0x0000000700067c82 */ /* 0x000fe20008000000 */
[----:B------:R-:W-:Y:S01]  /*5410*/  UMOV UR5, UR11 ;  /* 0x0000000b00057c82 */ /* 0x000fe20008000000 */
[----:B------:R-:W-:Y:S02]  /*5420*/  USHF.R.U32.HI UR7, URZ, UR52, UR6 ;  /* 0x00000034ff077299 */ /* 0x000fe40008011606 */
[----:B------:R-:W-:Y:S02]  /*5430*/  USHF.R.U32.HI UR6, URZ, UR33, UR5 ;  /* 0x00000021ff067299 */ /* 0x000fe40008011605 */
[----:B------:R-:W-:Y:S02]  /*5440*/  UIMAD.WIDE.U32 UR16, UR9, UR24, URZ ;  /* 0x00000018091072a5 */ /* 0x000fe4000f8e00ff */
[----:B------:R-:W-:Y:S02]  /*5450*/  USEL UR8, UR15, UR7, !UP2 ;  /* 0x000000070f087287 */ /* 0x000fe4000d000000 */
[----:B------:R-:W-:Y:S02]  /*5460*/  UISETP.NE.AND UP2, UPT, UR14, URZ, UPT ;  /* 0x000000ff0e00728c */ /* 0x000fe4000bf45270 */
[----:B------:R-:W-:Y:S01]  /*5470*/  UIMAD.WIDE.U32 UR10, UR8, UR24, URZ ;  /* 0x00000018080a72a5 */ /* 0x000fe2000f8e00ff */
[----:B------:R-:W-:Y:S02]  /*5480*/  UMOV UR5, UR13 ;  /* 0x0000000d00057c82 */ /* 0x000fe40008000000 */
[----:B------:R-:W-:Y:S03]  /*5490*/  @UP1 USHF.R.U32.HI UR4, URZ, UR25, UR5 ;  /* 0x00000019ff041299 */ /* 0x000fe60008011605 */
[----:B------:R-:W-:Y:S01]  /*54a0*/  UMOV UR5, UR17 ;  /* 0x0000001100057c82 */ /* 0x000fe20008000000 */
[----:B------:R-:W-:Y:S02]  /*54b0*/  UIMAD UR4, UR39, UR4, URZ ;  /* 0x00000004270472a4 */ /* 0x000fe4000f8e02ff */
[----:B------:R-:W-:Y:S02]  /*54c0*/  @UP1 USHF.R.U32.HI UR9, URZ, UR25, UR5 ;  /* 0x00000019ff091299 */ /* 0x000fe40008011605 */
[----:B------:R-:W-:Y:S02]  /*54d0*/  USEL UR5, UR23, UR6, !UP0 ;  /* 0x0000000617057287 */ /* 0x000fe4000c000000 */
[----:B------:R-:W-:Y:S02]  /*54e0*/  UIMAD UR6, UR39, UR9, URZ ;  /* 0x00000009270672a4 */ /* 0x000fe4000f8e02ff */
[----:B------:R-:W-:Y:S03]  /*54f0*/  UISETP.GE.AND UP0, UPT, UR8, UR4, UPT ;  /* 0x000000040800728c */ /* 0x000fe6000bf06270 */
[----:B------:R-:W-:Y:S01]  /*5500*/  UMOV UR4, UR11 ;  /* 0x0000000b00047c82 */ /* 0x000fe20008000000 */
[----:B------:R-:W-:Y:S02]  /*5510*/  UISETP.GE.OR UP0, UPT, UR5, UR6, UP0 ;  /* 0x000000060500728c */ /* 0x000fe40008706670 */
[----:B------:R-:W-:Y:S02]  /*5520*/  USHF.R.U32.HI UR4, URZ, UR25, UR4 ;  /* 0x00000019ff047299 */ /* 0x000fe40008011604 */
[----:B------:R-:W-:Y:S02]  /*5530*/  UIMAD.WIDE.U32 UR6, UR5, UR24, URZ ;  /* 0x00000018050672a5 */ /* 0x000fe4000f8e00ff */
[----:B------:R-:W-:Y:S04]  /*5540*/  USEL UR10, UR8, UR4, !UP1 ;  /* 0x00000004080a7287 */ /* 0x000fe8000c800000 */
[----:B------:R-:W-:Y:S01]  /*5550*/  UIADD3 UR11, UPT, UPT, -UR10, URZ, URZ ;  /* 0x000000ff0a0b7290 */ /* 0x000fe2000fffe1ff */
[----:B------:R-:W-:Y:S01]  /*5560*/  @!UP0 UMOV UR4, UR7 ;  /* 0x0000000700048c82 */ /* 0x000fe20008000000 */
[----:B------:R-:W-:Y:S02]  /*5570*/  UIADD3 UR7, UPT, UPT, -UR8, URZ, URZ ;  /* 0x000000ff08077290 */ /* 0x000fe4000fffe1ff */
[----:B------:R-:W-:Y:S02]  /*5580*/  @!UP0 USHF.R.U32.HI UR4, URZ, UR25, UR4 ;  /* 0x00000019ff048299 */ /* 0x000fe40008011604 */
[----:B------:R-:W-:Y:S02]  /*5590*/  UIMAD UR6, UR39, UR11, UR8 ;  /* 0x0000000b270672a4 */ /* 0x000fe4000f8e0208 */
[----:B------:R-:W-:Y:S02]  /*55a0*/  @!UP0 USEL UR4, UR5, UR4, !UP1 ;  /* 0x0000000405048287 */ /* 0x000fe4000c800000 */
[----:B------:R-:W-:Y:S02]  /*55b0*/  UISETP.NE.AND UP1, UPT, UR18, URZ, UPT ;  /* 0x000000ff1200728c */ /* 0x000fe4000bf25270 */
[----:B------:R-:W-:Y:S02]  /*55c0*/  @!UP0 UIMAD UR6, UR9, UR6, UR4 ;  /* 0x00000006090682a4 */ /* 0x000fe4000f8e0204 */
[----:B------:R-:W-:Y:S02]  /*55d0*/  @!UP0 UIADD3 UR9, UPT, UPT, UR10, -UR4, URZ ;  /* 0x800000040a098290 */ /* 0x000fe4000fffe0ff */
[----:B------:R-:W-:Y:S02]  /*55e0*/  UIADD3 UR4, UPT, UPT, -UR5, URZ, URZ ;  /* 0x000000ff05047290 */ /* 0x000fe4000fffe1ff */
[----:B------:R-:W-:Y:S03]  /*55f0*/  @!UP0 UIMAD UR8, UR9, UR39, UR5 ;  /* 0x00000027090882a4 */ /* 0x000fe6000f8e0205 */
[----:B------:R-:W-:Y:S01]  /*5600*/  @!UP0 UMOV UR5, UR6 ;  /* 0x0000000600058c82 */ /* 0x000fe20008000000 */
[----:B------:R-:W-:Y:S02]  /*5610*/  UIMAD UR6, UR26, UR4, UR23 ;  /* 0x000000041a0672a4 */ /* 0x000fe4000f8e0217 */
[----:B------:R-:W-:Y:S02]  /*5620*/  UIMAD UR4, UR34, UR7, UR15 ;  /* 0x00000007220472a4 */ /* 0x000fe4000f8e020f */
[----:B------:R-:W-:Y:S02]  /*5630*/  UIMAD UR23, UR5, UR26, UR6 ;  /* 0x0000001a051772a4 */ /* 0x000fe4000f8e0206 */
[----:B------:R-:W-:Y:S11]  /*5640*/  UIMAD UR15, UR8, UR34, UR4 ;  /* 0x00000022080f72a4 */ /* 0x000ff6000f8e0204 */
[----:B------:R-:W-:Y:S01]  /*5650*/  @!UPT UIADD3 URZ, UPT, UPT, URZ, URZ, URZ ;  /* 0x000000fffffff290 */ /* 0x000fe2000fffe0ff */
.L_x_94:
[----:B------:R-:W1:Y:S01]  /*5660*/  @!UP3 LDCU.128 UR8, c[0x0][0xc10] ;  /* 0x00018200ff08b7ac */ /* 0x000e620008000c00 */
[----:B------:R-:W-:Y:S04]  /*5670*/  ISETP.NE.U32.AND P1, PT, RZ, UR30, PT ;  /* 0x0000001eff007c0c */ /* 0x000fe8000bf25070 */
[----:B------:R-:W-:Y:S01]  /*5680*/  ISETP.NE.AND.EX P1, PT, RZ, UR31, PT, P1 ;  /* 0x0000001fff007c0c */ /* 0x000fe2000bf25310 */
[----:B------:R-:W3:Y:S01]  /*5690*/  @!UP3 LDCU UR5, c[0x0][0xc0c] ;  /* 0x00018180ff05b7ac */ /* 0x000ee20008000800 */
[----:B------:R-:W-:Y:S02]  /*56a0*/  USHF.L.U32 UR19, UR19, 0x6, URZ ;  /* 0x0000000613137899 */ /* 0x000fe400080006ff */
[----:B-1----:R-:W-:Y:S07]  /*56b0*/  UIMAD.WIDE.U32 UR6, UR23, UR8, URZ ;  /* 0x00000008170672a5 */ /* 0x002fee000f8e00ff */
[----:B------:R-:W-:Y:S01]  /*56c0*/  @!UP3 UMOV UR4, UR7 ;  /* 0x000000070004bc82 */ /* 0x000fe20008000000 */
[----:B---3--:R-:W-:Y:S02]  /*56d0*/  @!UP3 UISETP.NE.AND UP0, UPT, UR5, 0x1, UPT ;  /* 0x000000010500b88c */ /* 0x008fe4000bf05270 */
[----:B------:R-:W-:Y:S02]  /*56e0*/  @!UP3 USHF.R.U32.HI UR4, URZ, UR9, UR4 ;  /* 0x00000009ff04b299 */ /* 0x000fe40008011604 */
[----:B------:R-:W-:Y:S02]  /*56f0*/  UIMAD.WIDE.U32 UR6, UR15, UR11, URZ ;  /* 0x0000000b0f0672a5 */ /* 0x000fe4000f8e00ff */
[----:B------:R-:W-:Y:S02]  /*5700*/  @!UP3 USEL UR8, UR23, UR4, !UP0 ;  /* 0x000000041708b287 */ /* 0x000fe4000c000000 */
[----:B------:R-:W-:Y:S03]  /*5710*/  @!UP3 UISETP.NE.AND UP0, UPT, UR10, 0x1, UPT ;  /* 0x000000010a00b88c */ /* 0x000fe6000bf05270 */
[----:B------:R-:W-:Y:S02]  /*5720*/  @!UP3 UMOV UR6, UR7 ;  /* 0x000000070006bc82 */ /* 0x000fe40008000000 */
[----:B------:R-:W1:Y:S02]  /*5730*/  @!UP3 LDCU UR4, c[0x0][0xc20] ;  /* 0x00018400ff04b7ac */ /* 0x000e640008000800 */
[----:B-1----:R-:W-:Y:S04]  /*5740*/  @!UP3 USHF.R.U32.HI UR6, URZ, UR4, UR6 ;  /* 0x00000004ff06b299 */ /* 0x002fe80008011606 */
[----:B------:R-:W-:Y:S04]  /*5750*/  @!UP3 USEL UR6, UR15, UR6, !UP0 ;  /* 0x000000060f06b287 */ /* 0x000fe8000c000000 */
[----:B------:R-:W-:Y:S02]  /*5760*/  @!UP3 UIADD3 UR4, UPT, UPT, -UR8, UR6, URZ ;  /* 0x000000060804b290 */ /* 0x000fe4000fffe1ff */
[----:B------:R-:W-:Y:S02]  /*5770*/  @!UP3 UIADD3 UR6, UPT, UPT, UR8, -UR6, URZ ;  /* 0x800000060806b290 */ /* 0x000fe4000fffe0ff */
[----:B------:R-:W-:Y:S02]  /*5780*/  @!UP3 UIMAD UR23, UR4, UR5, UR23 ;  /* 0x000000050417b2a4 */ /* 0x000fe4000f8e0217 */
[----:B------:R-:W-:Y:S01]  /*5790*/  @!UP3 UIMAD UR15, UR6, UR10, UR15 ;  /* 0x0000000a060fb2a4 */ /* 0x000fe2000f8e020f */
[----:B------:R-:W-:Y:S11]  /*57a0*/  BRA.U UP4, `(.L_x_95) ;  /* 0x0000000104107547 */ /* 0x000ff6000b800000 */
[----:B------:R-:W-:Y:S04]  /*57b0*/  MOV R2, UR55 ;  /* 0x0000003700027c02 */ /* 0x000fe80008000f00 */
[----:B------:R-:W-:Y:S04]  /*57c0*/  SHF.L.U32 R2, R2, 0x1f, RZ ;  /* 0x0000001f02027819 */ /* 0x000fe800000006ff */
[----:B------:R-:W1:Y:S02]  /*57d0*/  SYNCS.PHASECHK.TRANS64.TRYWAIT P2, [UR27+0x148], R2 ;  /* 0x00014802ff0075a7 */ /* 0x000e64000804111b */
[----:B-1----:R-:W-:Y:S05]  /*57e0*/  @!P2 BRA `(.L_x_96) ;  /* 0x0000003c00aca947 */ /* 0x002fea0003800000 */
.L_x_95:
[----:B------:R-:W-:Y:S05]  /*57f0*/  BRA.U !UP6, `(.L_x_97) ;  /* 0x000000010e387547 */ /* 0x000fea000b800000 */
[----:B------:R-:W-:Y:S01]  /*5800*/  UPLOP3.LUT UP1, UPT, UPT, UPT, UP5, 0x80, 0x8 ;  /* 0x000000000008789c */ /* 0x000fe20003f2f050 */
[----:B-1----:R-:W-:Y:S01]  /*5810*/  HFMA2 R0, -RZ, RZ, 0, 5.9604644775390625e-08 ;  /* 0x00000001ff007431 */ /* 0x002fe200000001ff */
[----:B------:R-:W1:Y:S01]  /*5820*/  LDCU.64 UR8, c[0x0][0x358] ;  /* 0x00006b00ff0877ac */ /* 0x000e620008000a00 */
[----:B------:R-:W-:Y:S03]  /*5830*/  IMAD.MOV.U32 R45, RZ, RZ, 0x1 ;  /* 0x00000001ff2d7424 */ /* 0x000fe600078e00ff */
[----:B------:R-:W-:Y:S05]  /*5840*/  PLOP3.LUT P2, PT, PT, PT, UP1, 0x80, 0x8 ;  /* 0x000000000008781c */ /* 0x000fea0003f4f018 */
[----:B------:R-:W3:Y:S01]  /*5850*/  @UP1 LDCU.64 UR4, c[0x0][0x988] ;  /* 0x00013100ff0417ac */ /* 0x000ee20008000a00 */
[----:B------:R-:W-:Y:S07]  /*5860*/  @UP1 UIMAD UR6, UR46, UR30, URZ ;  /* 0x0000001e2e0612a4 */ /* 0x000fee000f8e02ff */
[----:B------:R-:W-:Y:S01]  /*5870*/  @!P2 PRMT R45, R0, 0x7610, R45 ;  /* 0x00007610002da816 */ /* 0x000fe2000000002d */
[----:B---3--:R-:W-:Y:S06]  /*5880*/  @UP1 UIMAD.WIDE UR4, UR6, 0x4, UR4 ;  /* 0x00000004060418a5 */ /* 0x008fec000f8e0204 */
[----:B-----5:R-:W-:Y:S01]  /*5890*/  IMAD.U32 R26, RZ, RZ, UR4 ;  /* 0x00000004ff1a7e24 */ /* 0x020fe2000f8e00ff */
[----:B------:R-:W-:Y:S04]  /*58a0*/  MOV R27, UR5 ;  /* 0x00000005001b7c02 */ /* 0x000fe80008000f00 */
[----:B------:R-:W3:Y:S01]  /*58b0*/  @!UP1 LDCU UR4, c[0x0][0x980] ;  /* 0x00013000ff0497ac */ /* 0x000ee20008000800 */
[----:B-1----:R4:W5:Y:S02]  /*58c0*/  @P2 LDG.E R26, desc[UR8][R26.64] ;  /* 0x000000081a1a2981 */ /* 0x002964000c1e1900 */
[----:B---34-:R-:W-:Y:S07]  /*58d0*/  @!P2 IMAD.U32 R26, RZ, RZ, UR4 ;  /* 0x00000004ff1aae24 */ /* 0x018fee000f8e00ff */
.L_x_97:
[----:B-----5:R-:W-:Y:S01]  /*58e0*/  @!P1 FSETP.EQ.AND P3, PT, R26, RZ, PT ;  /* 0x000000ff1a00920b */ /* 0x020fe20003f62000 */
[----:B------:R-:W-:Y:S01]  /*58f0*/  @!UPT UIADD3 URZ, UPT, UPT, URZ, URZ, URZ ;  /* 0x000000fffffff290 */ /* 0x000fe2000fffe0ff */
[----:B------:R-:W-:Y:S11]  /*5900*/  @!P1 BRA `(.L_x_98) ;  /* 0x0000000000149947 */ /* 0x000ff60003800000 */
[----:B------:R-:W-:Y:S02]  /*5910*/  LOP3.LUT P1, RZ, R45, 0xff, RZ, 0xc0, !PT ;  /* 0x000000ff2dff7812 */ /* 0x000fe4000782c0ff */
[----:B------:R-:W-:Y:S04]  /*5920*/  PLOP3.LUT P3, PT, PT, PT, UP1, 0x80, 0x8 ;  /* 0x000000000008781c */ /* 0x000fe80003f6f018 */
[----:B------:R-:W-:Y:S07]  /*5930*/  PLOP3.LUT P3, PT, P3, PT, PT, 0x8, 0x80 ;  /* 0x000000000080781c */ /* 0x000fee0001f6e170 */
[----:B------:R-:W-:Y:S11]  /*5940*/  @P1 FSETP.EQ.AND P3, PT, R26, RZ, PT ;  /* 0x000000ff1a00120b */ /* 0x000ff60003f62000 */
[----:B------:R-:W-:Y:S02]  /*5950*/  @!UPT UIADD3 URZ, UPT, UPT, URZ, URZ, URZ ;  /* 0x000000fffffff290 */ /* 0x000fe4000fffe0ff */
.L_x_98:
[----:B------:R-:W-:Y:S01]  /*5960*/  ULEA UR17, UR29, UR27, 0x3 ;  /* 0x0000001b1d117291 */ /* 0x000fe2000f8e18ff */
[----:B------:R-:W-:Y:S01]  /*5970*/  SHF.L.U32 R8, R10, 0x1f, RZ ;  /* 0x0000001f0a087819 */ /* 0x000fe200000006ff */
[----:B------:R-:W-:Y:S02]  /*5980*/  USHF.L.U32 UR11, UR44, 0x6, URZ ;  /* 0x000000062c0b7899 */ /* 0x000fe400080006ff */
[----:B------:R-:W-:Y:S02]  /*5990*/  UISETP.NE.AND UP0, UPT, UR40, 0x1, UPT ;  /* 0x000000012800788c */ /* 0x000fe4000bf05270 */
[----:B------:R-:W-:Y:S01]  /*59a0*/  UIMAD.WIDE.U32 UR4, UR11, UR41, URZ ;  /* 0x000000290b0472a5 */ /* 0x000fe2000f8e00ff */
[----:B------:R-:W-:Y:S02]  /*59b0*/  ELECT P2, URZ, PT ;  /* 0x0000000000ff782f */ /* 0x000fe40003840000 */
[----:B------:R-:W3:Y:S02]  /*59c0*/  SYNCS.PHASECHK.TRANS64.TRYWAIT P1, [UR17+0x128], R8 ;  /* 0x00012808ff0075a7 */ /* 0x000ee40008021111 */
[----:B------:R-:W-:Y:S02]  /*59d0*/  PLOP3.LUT P2, PT, P3, P2, PT, 0xf2, 0x2f ;  /* 0x00000000002f781c */ /* 0x000fe40001f45e72 */
[----:B------:R-:W-:Y:S02]  /*59e0*/  UMOV UR4, UR5 ;  /* 0x0000000500047c82 */ /* 0x000fe40008000000 */
[----:B------:R-:W-:Y:S04]  /*59f0*/  USHF.R.U32.HI UR4, URZ, UR42, UR4 ;  /* 0x0000002aff047299 */ /* 0x000fe80008011604 */
[----:B------:R-:W-:Y:S02]  /*5a00*/  USEL UR12, UR11, UR4, !UP0 ;  /* 0x000000040b0c7287 */ /* 0x000fe4000c000000 */
[----:B------:R-:W-:Y:S02]  /*5a10*/  UISETP.NE.AND UP0, UPT, UR43, 0x1, UPT ;  /* 0x000000012b00788c */ /* 0x000fe4000bf05270 */
[----:B------:R-:W-:Y:S02]  /*5a20*/  UIMAD.WIDE.U32 UR4, UR12, UR48, URZ ;  /* 0x000000300c0472a5 */ /* 0x000fe4000f8e00ff */
[----:B------:R-:W-:Y:S01]  /*5a30*/  UIADD3 UR6, UPT, UPT, -UR12, URZ, URZ ;  /* 0x000000ff0c067290 */ /* 0x000fe2000fffe1ff */
[----:B-1----:R-:W-:Y:S03]  /*5a40*/  @!P2 IMAD.MOV.U32 R0, RZ, 0x20, RZ ;  /* 0x00000020ff00a824 */ /* 0x002fe600078e00ff */
[----:B------:R-:W-:Y:S01]  /*5a50*/  UIMAD UR11, UR40, UR6, UR11 ;  /* 0x00000006280b72a4 */ /* 0x000fe2000f8e020b */
[----:B------:R-:W-:Y:S01]  /*5a60*/  @!P2 IMAD.MOV.U32 R0, RZ, 0x400, R0 ;  /* 0x00000400ff00a824 */ /* 0x000fe200078e0000 */
[----:B------:R-:W-:Y:S02]  /*5a70*/  UMOV UR4, UR5 ;  /* 0x0000000500047c82 */ /* 0x000fe40008000000 */
[----:B------:R-:W-:Y:S04]  /*5a80*/  USHF.R.U32.HI UR4, URZ, UR49, UR4 ;  /* 0x00000031ff047299 */ /* 0x000fe80008011604 */
[----:B------:R-:W-:Y:S02]  /*5a90*/  USEL UR13, UR12, UR4, !UP0 ;  /* 0x000000040c0d7287 */ /* 0x000fe4000c000000 */
[----:B------:R-:W-:Y:S02]  /*5aa0*/  UISETP.NE.AND UP0, UPT, UR50, 0x1, UPT ;  /* 0x000000013200788c */ /* 0x000fe4000bf05270 */
[----:B------:R-:W-:Y:S07]  /*5ab0*/  UIMAD.WIDE.U32 UR4, UR13, UR51, URZ ;  /* 0x000000330d0472a5 */ /* 0x000fee000f8e00ff */
[----:B------:R-:W-:Y:S02]  /*5ac0*/  UMOV UR4, UR5 ;  /* 0x0000000500047c82 */ /* 0x000fe40008000000 */
[----:B------:R-:W-:Y:S04]  /*5ad0*/  USHF.R.U32.HI UR4, URZ, UR53, UR4 ;  /* 0x00000035ff047299 */ /* 0x000fe80008011604 */
[----:B------:R-:W-:Y:S02]  /*5ae0*/  USEL UR14, UR13, UR4, !UP0 ;  /* 0x000000040d0e7287 */ /* 0x000fe4000c000000 */
[----:B------:R-:W-:Y:S02]  /*5af0*/  UIADD3 UR4, UPT, UPT, -UR13, URZ, URZ ;  /* 0x000000ff0d047290 */ /* 0x000fe4000fffe1ff */
[----:B------:R-:W-:Y:S02]  /*5b00*/  UIADD3 UR5, UPT, UPT, -UR14, URZ, URZ ;  /* 0x000000ff0e057290 */ /* 0x000fe4000fffe1ff */
[----:B------:R-:W-:Y:S02]  /*5b10*/  UIMAD UR12, UR43, UR4, UR12 ;  /* 0x000000042b0c72a4 */ /* 0x000fe4000f8e020c */
[----:B------:R-:W-:Y:S01]  /*5b20*/  UIMAD UR13, UR50, UR5, UR13 ;  /* 0x00000005320d72a4 */ /* 0x000fe2000f8e020d */
[----:B---3--:R-:W-:Y:S11]  /*5b30*/  @!P1 BRA `(.L_x_99) ;  /* 0x0000003800f09947 */ /* 0x008ff60003800000 */
.L_x_195:
[----:B------:R-:W3:Y:S01]  /*5b40*/  S2UR UR22, SR_CgaCtaId ;  /* 0x00000000001679c3 */ /* 0x000ee20000008800 */
[----:B------:R-:W-:Y:S01]  /*5b50*/  @!P2 R2UR UR5, R0 ;  /* 0x000000000005a2ca */ /* 0x000fe200000e0000 */
[----:B------:R-:W-:Y:S01]  /*5b60*/  VOTEU.ALL UP0, P2 ;  /* 0x0000000000ff7886 */ /* 0x000fe20001000000 */
[----:B-1----:R-:W-:Y:S02]  /*5b70*/  @!P2 IADD3 R2, P1, PT, R12, 0x680, RZ ;  /* 0x000006800c02a810 */ /* 0x002fe40007f3e0ff */
[----:B------:R-:W-:Y:S02]  /*5b80*/  @P0 SHF.R.U32.HI R4, RZ, 0x10, R5 ;  /* 0x00000010ff040819 */ /* 0x000fe40000011605 */
[----:B------:R-:W-:Y:S01]  /*5b90*/  @!P2 R2UR UR6, R2 ;  /* 0x000000000206a2ca */ /* 0x000fe200000e0000 */
[----:B------:R-:W-:Y:S01]  /*5ba0*/  @!P2 IMAD.X R0, RZ, RZ, R13, P1 ;  /* 0x000000ffff00a224 */ /* 0x000fe200008e060d */
[----:B------:R-:W-:Y:S01]  /*5bb0*/  @!UP0 ULEA UR4, UR29, UR27, 0xc ;  /* 0x0000001b1d048291 */ /* 0x000fe2000f8e60ff */
[----:B------:R-:W-:Y:S01]  /*5bc0*/  @P0 R2UR UR46, R4 ;  /* 0x00000000042e02ca */ /* 0x000fe200000e0000 */
[----:B------:R-:W-:Y:S02]  /*5bd0*/  @!UP0 UIADD3 UR21, UPT, UPT, UR19, 0x20, URZ ;  /* 0x0000002013158890 */ /* 0x000fe4000fffe0ff */
[----:B------:R-:W-:Y:S02]  /*5be0*/  @!UP0 UIADD3 UR8, UPT, UPT, UR4, 0x200, URZ ;  /* 0x0000020004088890 */ /* 0x000fe4000fffe0ff */
[----:B------:R-:W-:Y:S01]  /*5bf0*/  @!UP0 UPRMT UR16, UR5, 0x5410, URZ ;  /* 0x0000541005108896 */ /* 0x000fe200080000ff */
[----:B------:R-:W-:Y:S01]  /*5c00*/  @!P2 R2UR UR5, R0 ;  /* 0x000000000005a2ca */ /* 0x000fe200000e0000 */
[----:B------:R-:W-:Y:S01]  /*5c10*/  @!UP0 UIADD3 UR18, UPT, UPT, UR4, 0xa00, URZ ;  /* 0x00000a0004128890 */ /* 0x000fe2000fffe0ff */
[----:B------:R-:W-:Y:S01]  /*5c20*/  @!P2 IMAD.MOV.U32 R0, RZ, RZ, 0x1000 ;  /* 0x00001000ff00a424 */ /* 0x000fe200078e00ff */
[----:B------:R-:W-:Y:S01]  /*5c30*/  UIADD3 UR4, UPT, UPT, UR29, 0x1, URZ ;  /* 0x000000011d047890 */ /* 0x000fe2000fffe0ff */
[----:B------:R-:W-:Y:S03]  /*5c40*/  IMAD.U32 R14, RZ, RZ, UR6 ;  /* 0x00000006ff0e7e24 */ /* 0x000fe6000f8e00ff */
[----:B------:R-:W-:Y:S02]  /*5c50*/  UISETP.NE.AND UP0, UPT, UR4, 0x3, UPT ;  /* 0x000000030400788c */ /* 0x000fe4000bf05270 */
[----:B------:R-:W-:Y:S02]  /*5c60*/  @!P2 R2UR UR6, R14 ;  /* 0x000000000e06a2ca */ /* 0x000fe400000e0000 */
[----:B------:R-:W-:Y:S02]  /*5c70*/  USEL UR4, UR4, URZ, UP0 ;  /* 0x000000ff04047287 */ /* 0x000fe40008000000 */
[----:B------:R-:W-:Y:S01]  /*5c80*/  IMAD.U32 R15, RZ, RZ, UR5 ;  /* 0x00000005ff0f7e24 */ /* 0x000fe2000f8e00ff */
[----:B------:R-:W-:Y:S02]  /*5c90*/  USEL UR20, URZ, 0x1, UP0 ;  /* 0x00000001ff147887 */ /* 0x000fe40008000000 */
[----:B------:R-:W-:Y:S02]  /*5ca0*/  UIADD3 UR5, UPT, UPT, UR17, 0x110, URZ ;  /* 0x0000011011057890 */ /* 0x000fe4000fffe0ff */
[----:B------:R-:W-:Y:S01]  /*5cb0*/  @!P2 R2UR UR7, R15 ;  /* 0x000000000f07a2ca */ /* 0x000fe200000e0000 */
[----:B------:R-:W-:Y:S01]  /*5cc0*/  VOTEU.ALL UP0, P2 ;  /* 0x0000000000ff7886 */ /* 0x000fe20001000000 */
[----:B------:R-:W-:Y:S04]  /*5cd0*/  LOP3.LUT R10, R10, UR20, RZ, 0x3c, !PT ;  /* 0x000000140a0a7c12 */ /* 0x000fe8000f8e3cff */
[----:B------:R-:W-:Y:S01]  /*5ce0*/  @!UP0 UMOV UR9, UR5 ;  /* 0x0000000500098c82 */ /* 0x000fe20008000000 */
[----:B------:R-:W-:Y:S01]  /*5cf0*/  @!UP0 UMOV UR10, UR19 ;  /* 0x00000013000a8c82 */ /* 0x000fe20008000000 */
[----:B------:R-:W-:Y:S05]  /*5d00*/  SHF.L.U32 R2, R10, 0x1f, RZ ;  /* 0x0000001f0a027819 */ /* 0x000fea00000006ff */
[----:B------:R1:W-:Y:S01]  /*5d10*/  @!UP0 UTMALDG.5D.IM2COL [UR8], [UR6], UR16 ;  /* 0x00000008060083b4 */ /* 0x0003e20008060010 */
[----:B------:R-:W-:Y:S05]  /*5d20*/  VOTEU.ALL UP0, P2 ;  /* 0x0000000000ff7886 */ /* 0x000fea0001000000 */
[----:B-1----:R-:W-:Y:S01]  /*5d30*/  @!UP0 UMOV UR8, UR18 ;  /* 0x0000001200088c82 */ /* 0x002fe20008000000 */
[----:B------:R-:W-:Y:S01]  /*5d40*/  @!UP0 UMOV UR9, UR5 ;  /* 0x0000000500098c82 */ /* 0x000fe20008000000 */
[----:B------:R-:W-:Y:S01]  /*5d50*/  @!UP0 UMOV UR10, UR21 ;  /* 0x00000015000a8c82 */ /* 0x000fe20008000000 */
[----:B---3--:R-:W-:Y:S01]  /*5d60*/  UPRMT UR5, UR22, 0x654, UR5 ;  /* 0x0000065416057896 */ /* 0x008fe20008000005 */
[----:B------:R1:W-:Y:S01]  /*5d70*/  @!UP0 UTMALDG.5D.IM2COL [UR8], [UR6], UR16 ;  /* 0x00000008060083b4 */ /* 0x0003e20008060010 */
[----:B------:R3:W-:Y:S07]  /*5d80*/  @!P2 SYNCS.ARRIVE.TRANS64.RED.A0TR RZ, [UR17+0x110], R0 ;  /* 0x00011000ffffa9a7 */ /* 0x0007ee0008300411 */
[----:B------:R-:W-:Y:S01]  /*5d90*/  SYNCS.ARRIVE.TRANS64.RED.A1T0 RZ, [UR5], RZ ;  /* 0x000000ffffff79a7 */ /* 0x000fe20008100405 */
[----:B-1----:R-:W-:Y:S09]  /*5da0*/  ULEA UR6, UR4, UR27, 0x3 ;  /* 0x0000001b04067291 */ /* 0x002ff2000f8e18ff */
[----:B------:R-:W1:Y:S02]  /*5db0*/  SYNCS.PHASECHK.TRANS64.TRYWAIT P1, [UR6+0x128], R2 ;  /* 0x00012802ff0075a7 */ /* 0x000e640008021106 */
[----:B-1-3--:R-:W-:Y:S05]  /*5dc0*/  @!P1 BRA `(.L_x_100) ;  /* 0x0000003800649947 */ /* 0x00afea0003800000 */
.L_x_197:
[----:B------:R-:W-:Y:S01]  /*5dd0*/  UIADD3 UR5, UPT, UPT, UR4, 0x1, URZ ;  /* 0x0000000104057890 */ /* 0x000fe2000fffe0ff */
[----:B-1----:R-:W-:Y:S01]  /*5de0*/  @!P2 IMAD.MOV.U32 R0, RZ, 0x20, RZ ;  /* 0x00000020ff00a824 */ /* 0x002fe200078e00ff */
[----:B------:R-:W-:Y:S01]  /*5df0*/  UIADD3 UR17, UPT, UPT, UR6, 0x110, URZ ;  /* 0x0000011006117890 */ /* 0x000fe2000fffe0ff */
[----:B------:R-:W1:Y:S01]  /*5e00*/  S2UR UR56, SR_CgaCtaId ;  /* 0x00000000003879c3 */ /* 0x000e620000008800 */
[----:B------:R-:W-:Y:S01]  /*5e10*/  UISETP.NE.AND UP0, UPT, UR5, 0x3, UPT ;  /* 0x000000030500788c */ /* 0x000fe2000bf05270 */
[----:B------:R-:W-:Y:S01]  /*5e20*/  @!P2 IMAD.MOV.U32 R0, RZ, 0x400, R0 ;  /* 0x00000400ff00a824 */ /* 0x000fe200078e0000 */
[----:B------:R-:W-:Y:S01]  /*5e30*/  UPLOP3.LUT UP4, UPT, UPT, UPT, UPT, 0x80, 0x8 ;  /* 0x000000000008789c */ /* 0x000fe20003f8f070 */
[----:B------:R-:W-:Y:S01]  /*5e40*/  @!P2 IADD3 R2, P0, PT, R12, 0x680, RZ ;  /* 0x000006800c02a810 */ /* 0x000fe20007f1e0ff */
[----:B------:R-:W-:Y:S01]  /*5e50*/  USEL UR29, UR5, URZ, UP0 ;  /* 0x000000ff051d7287 */ /* 0x000fe20008000000 */
[----:B------:R-:W-:Y:S01]  /*5e60*/  R2UR UR54, R47 ;  /* 0x000000002f3672ca */ /* 0x000fe200000e0000 */
[----:B------:R-:W-:Y:S01]  /*5e70*/  USEL UR28, URZ, 0x1, UP0 ;  /* 0x00000001ff1c7887 */ /* 0x000fe20008000000 */
[----:B------:R-:W-:Y:S01]  /*5e80*/  @!P2 R2UR UR5, R0 ;  /* 0x000000000005a2ca */ /* 0x000fe200000e0000 */
[----:B------:R-:W-:Y:S01]  /*5e90*/  UMOV UR20, UR12 ;  /* 0x0000000c00147c82 */ /* 0x000fe20008000000 */
[----:B------:R-:W-:Y:S01]  /*5ea0*/  UMOV UR21, UR13 ;  /* 0x0000000d00157c82 */ /* 0x000fe20008000000 */
[----:B------:R-:W-:Y:S01]  /*5eb0*/  UMOV UR22, UR14 ;  /* 0x0000000e00167c82 */ /* 0x000fe20008000000 */
[----:B------:R-:W-:Y:S01]  /*5ec0*/  VOTEU.ALL UP0, P2 ;  /* 0x0000000000ff7886 */ /* 0x000fe20001000000 */
[----:B------:R-:W-:Y:S01]  /*5ed0*/  @!P2 IMAD.X R0, RZ, RZ, R13, P0 ;  /* 0x000000ffff00a224 */ /* 0x000fe200000e060d */
[----:B------:R-:W-:Y:S01]  /*5ee0*/  UMOV UR9, UR17 ;  /* 0x0000001100097c82 */ /* 0x000fe20008000000 */
[----:B------:R-:W-:Y:S02]  /*5ef0*/  R2UR UR44, R48 ;  /* 0x00000000302c72ca */ /* 0x000fe400000e0000 */
[----:B------:R-:W-:Y:S01]  /*5f00*/  @!UP0 ULEA UR4, UR4, UR27, 0xc ;  /* 0x0000001b04048291 */ /* 0x000fe2000f8e60ff */
[----:B------:R-:W-:Y:S01]  /*5f10*/  LOP3.LUT R9, R9, 0x1, RZ, 0x3c, !PT ;  /* 0x0000000109097812 */ /* 0x000fe200078e3cff */
[----:B------:R-:W-:Y:S01]  /*5f20*/  @!UP0 UIADD3 UR18, UPT, UPT, UR19, 0x10, URZ ;  /* 0x0000001013128890 */ /* 0x000fe2000fffe0ff */
[----:B------:R-:W-:Y:S01]  /*5f30*/  LOP3.LUT R10, R10, UR28, RZ, 0x3c, !PT ;  /* 0x0000001c0a0a7c12 */ /* 0x000fe2000f8e3cff */
[----:B------:R-:W-:Y:S02]  /*5f40*/  @!UP0 UIADD3 UR16, UPT, UPT, UR4, 0x200, URZ ;  /* 0x0000020004108890 */ /* 0x000fe4000fffe0ff */
[----:B------:R-:W-:Y:S01]  /*5f50*/  @!UP0 UIADD3 UR8, UPT, UPT, UR4, 0xa00, URZ ;  /* 0x00000a0004088890 */ /* 0x000fe2000fffe0ff */
[----:B------:R-:W-:Y:S01]  /*5f60*/  @!P2 R2UR UR4, R0 ;  /* 0x000000000004a2ca */ /* 0x000fe200000e0000 */
[----:B------:R-:W-:Y:S01]  /*5f70*/  @!UP0 UPRMT UR7, UR5, 0x5410, URZ ;  /* 0x0000541005078896 */ /* 0x000fe200080000ff */
[----:B------:R-:W-:Y:S01]  /*5f80*/  @!P2 R2UR UR5, R2 ;  /* 0x000000000205a2ca */ /* 0x000fe200000e0000 */
[----:B------:R-:W-:Y:S01]  /*5f90*/  @!UP0 UIADD3 UR10, UPT, UPT, UR19, 0x30, URZ ;  /* 0x00000030130a8890 */ /* 0x000fe2000fffe0ff */
[----:B------:R-:W-:Y:S02]  /*5fa0*/  VOTEU.ALL UP0, P2 ;  /* 0x0000000000ff7886 */ /* 0x000fe40001000000 */
[----:B------:R-:W-:Y:S01]  /*5fb0*/  UMOV UR19, UR11 ;  /* 0x0000000b00137c82 */ /* 0x000fe20008000000 */
[----:B------:R-:W-:Y:S06]  /*5fc0*/  UIADD3 UR44, UPT, UPT, UR23, UR44, URZ ;  /* 0x0000002c172c7290 */ /* 0x000fec000fffe0ff */
[----:B------:R-:W-:Y:S02]  /*5fd0*/  IMAD.U32 R5, RZ, RZ, UR4 ;  /* 0x00000004ff057e24 */ /* 0x000fe4000f8e00ff */
[----:B------:R-:W-:Y:S03]  /*5fe0*/  IMAD.U32 R4, RZ, RZ, UR5 ;  /* 0x00000005ff047e24 */ /* 0x000fe6000f8e00ff */
[----:B------:R-:W-:Y:S02]  /*5ff0*/  @!P2 R2UR UR5, R5 ;  /* 0x000000000505a2ca */ /* 0x000fe400000e0000 */
[----:B------:R-:W-:Y:S11]  /*6000*/  @!P2 R2UR UR4, R4 ;  /* 0x000000000404a2ca */ /* 0x000ff600000e0000 */
[----:B------:R-:W-:Y:S02]  /*6010*/  @!UPT UIADD3 URZ, UPT, UPT, URZ, URZ, URZ ;  /* 0x000000fffffff290 */ /* 0x000fe4000fffe0ff */
[----:B------:R3:W-:Y:S01]  /*6020*/  @!UP0 UTMALDG.5D.IM2COL [UR16], [UR4], UR7 ;  /* 0x00000010040083b4 */ /* 0x0007e20008060007 */
[----:B------:R-:W-:Y:S05]  /*6030*/  VOTEU.ALL UP0, P2 ;  /* 0x0000000000ff7886 */ /* 0x000fea0001000000 */
[----:B------:R1:W-:Y:S01]  /*6040*/  @!UP0 UTMALDG.5D.IM2COL [UR8], [UR4], UR7 ;  /* 0x00000008040083b4 */ /* 0x0003e20008060007 */
[----:B------:R4:W-:Y:S01]  /*6050*/  @!P2 SYNCS.ARRIVE.TRANS64.RED.A0TR RZ, [UR6+0x110], R3 ;  /* 0x00011003ffffa9a7 */ /* 0x0009e20008300406 */
[----:B---3--:R-:W-:Y:S02]  /*6060*/  UIADD3 UR19, UPT, UPT, UR15, UR54, URZ ;  /* 0x000000360f137290 */ /* 0x008fe4000fffe0ff */
[----:B-1----:R-:W-:Y:S09]  /*6070*/  UPRMT UR4, UR56, 0x654, UR17 ;  /* 0x0000065438047896 */ /* 0x002ff20008000011 */
[----:B------:R-:W-:Y:S01]  /*6080*/  SYNCS.ARRIVE.TRANS64.RED.A1T0 RZ, [UR4], RZ ;  /* 0x000000ffffff79a7 */ /* 0x000fe20008100404 */
[----:B------:R-:W-:Y:S05]  /*6090*/  BRA.U UP2, `(.L_x_101) ;  /* 0xfffffff102507547 */ /* 0x000fea000b83ffff */
[----:B------:R-:W-:Y:S01]  /*60a0*/  UIADD3 UR27, UPT, UPT, UR27, 0x128, URZ ;  /* 0x000001281b1b7890 */ /* 0x000fe2000fffe0ff */
[----:B------:R-:W-:-:S03]  /*60b0*/  SHF.L.U32 R2, R10, 0x1f, RZ ;  /* 0x0000001f0a027819 */ /* 0x000fc600000006ff */
[----:B------:R-:W-:-:S09]  /*60c0*/  ULEA UR4, UR29, UR27, 0x3 ;  /* 0x0000001b1d047291 */ /* 0x000fd2000f8e18ff */
[----:B------:R-:W1:Y:S02]  /*60d0*/  SYNCS.PHASECHK.TRANS64.TRYWAIT P0, [UR4], R2 ;  /* 0x00000002ff0075a7 */ /* 0x000e640008001104 */
[----:B-1----:R-:W-:Y:S05]  /*60e0*/  @!P0 BRA `(.L_x_102) ;  /* 0x0000003400b48947 */ /* 0x002fea0003800000 */
.L_x_199:
[----:B------:R-:W-:-:S04]  /*60f0*/  UIADD3 UR4, UPT, UPT, UR29, 0x1, URZ ;  /* 0x000000011d047890 */ /* 0x000fc8000fffe0ff */
[----:B------:R-:W-:-:S04]  /*6100*/  UISETP.NE.AND UP0, UPT, UR4, 0x3, UPT ;  /* 0x000000030400788c */ /* 0x000fc8000bf05270 */
[----:B------:R-:W-:Y:S02]  /*6110*/  USEL UR6, URZ, 0x1, UP0 ;  /* 0x00000001ff067887 */ /* 0x000fe40008000000 */
[----:B------:R-:W-:-:S04]  /*6120*/  USEL UR4, UR4, URZ, UP0 ;  /* 0x000000ff04047287 */ /* 0x000fc80008000000 */
[----:B------:R-:W-:Y:S01]  /*6130*/  ULEA UR5, UR4, UR27, 0x3 ;  /* 0x0000001b04057291 */ /* 0x000fe2000f8e18ff */
[----:B------:R-:W-:-:S04]  /*6140*/  LOP3.LUT R10, R10, UR6, RZ, 0x3c, !PT ;  /* 0x000000060a0a7c12 */ /* 0x000fc8000f8e3cff */
[----:B-1----:R-:W-:-:S04]  /*6150*/  SHF.L.U32 R2, R10, 0x1f, RZ ;  /* 0x0000001f0a027819 */ /* 0x002fc800000006ff */
[----:B------:R-:W1:Y:S02]  /*6160*/  SYNCS.PHASECHK.TRANS64.TRYWAIT P0, [UR5], R2 ;  /* 0x00000002ff0075a7 */ /* 0x000e640008001105 */
[----:B-1----:R-:W-:Y:S05]  /*6170*/  @!P0 BRA `(.L_x_103) ;  /* 0x0000003400a88947 */ /* 0x002fea0003800000 */
.L_x_201:
[----:B------:R-:W-:-:S04]  /*6180*/  UIADD3 UR4, UPT, UPT, UR4, 0x1, URZ ;  /* 0x0000000104047890 */ /* 0x000fc8000fffe0ff */
[----:B------:R-:W-:-:S04]  /*6190*/  UISETP.NE.AND UP0, UPT, UR4, 0x3, UPT ;  /* 0x000000030400788c */ /* 0x000fc8000bf05270 */
[----:B------:R-:W-:Y:S02]  /*61a0*/  USEL UR5, URZ, 0x1, UP0 ;  /* 0x00000001ff057887 */ /* 0x000fe40008000000 */
[----:B------:R-:W-:-:S04]  /*61b0*/  USEL UR4, UR4, URZ, UP0 ;  /* 0x000000ff04047287 */ /* 0x000fc80008000000 */
[----:B------:R-:W-:Y:S01]  /*61c0*/  ULEA UR4, UR4, UR27, 0x3 ;  /* 0x0000001b04047291 */ /* 0x000fe2000f8e18ff */
[----:B-1----:R-:W-:-:S04]  /*61d0*/  LOP3.LUT R2, R10, UR5, RZ, 0x3c, !PT ;  /* 0x000000050a027c12 */ /* 0x002fc8000f8e3cff */
[----:B------:R-:W-:Y:S01]  /*61e0*/  SHF.L.U32 R2, R2, 0x1f, RZ ;  /* 0x0000001f02027819 */ /* 0x000fe200000006ff */
[----:B------:R-:W-:-:S07]  /*61f0*/  IMAD.U32 R0, RZ, RZ, UR4 ;  /* 0x00000004ff007e24 */ /* 0x000fce000f8e00ff */
.L_x_104:
[----:B-1----:R1:W3:Y:S02]  /*6200*/  SYNCS.PHASECHK.TRANS64.TRYWAIT P0, [R0+URZ], R2 ;  /* 0x00000002000075a7 */ /* 0x0022e400080011ff */
[----:B---3--:R-:W-:Y:S05]  /*6210*/  @!P0 NANOSLEEP.SYNCS 0x989680 ;  /* 0x009896800000895d */ /* 0x008fea0003900000 */
[----:B------:R-:W3:Y:S02]  /*6220*/  @!P0 SYNCS.PHASECHK.TRANS64 P0, [R0+URZ], R2 ;  /* 0x00000002000085a7 */ /* 0x000ee400080010ff */
[----:B--23--:R-:W-:Y:S05]  /*6230*/  @P0 EXIT ;  /* 0x000000000000094d */ /* 0x00cfea0003800000 */
[----:B------:R-:W-:Y:S05]  /*6240*/  BRA `(.L_x_104) ;  /* 0xfffffffc00ec7947 */ /* 0x000fea000383ffff */
.L_x_92:
[----:B------:R-:W-:-:S06]  /*6250*/  UISETP.GE.AND UP0, UPT, UR18, 0x4, UPT ;  /* 0x000000041200788c */ /* 0x000fcc000bf06270 */
[----:B------:R-:W-:-:S13]  /*6260*/  PLOP3.LUT P0, PT, PT, PT, UP0, 0x80, 0x8 ;  /* 0x000000000008781c */ /* 0x000fda0003f0f008 */
[----:B-1----:R-:W-:Y:S05]  /*6270*/  @!P0 EXIT ;  /* 0x000000000000894d */ /* 0x002fea0003800000 */
[----:B------:R-:W1:Y:S08]  /*6280*/  S2UR UR4, SR_CgaCtaId ;  /* 0x00000000000479c3 */ /* 0x000e700000008800 */
[----:B------:R-:W-:Y:S01]  /*6290*/  BAR.SYNC.DEFER_BLOCKING 0x6, 0xa0 ;  /* 0x0182800000007b1d */ /* 0x000fe20000010000 */
[----:B------:R-:W-:Y:S01]  /*62a0*/  IMAD.SHL.U32 R44, R53, 0x10, RZ ;  /* 0x00000010352c7824 */ /* 0x000fe200078e00ff */
[----:B------:R-:W-:Y:S01]  /*62b0*/  CS2R R50, SRZ ;  /* 0x0000000000327805 */ /* 0x000fe2000001ff00 */
[----:B------:R-:W-:-:S02]  /*62c0*/  IMAD.SHL.U32 R0, R46, 0x200, RZ ;  /* 0x000002002e007824 */ /* 0x000fc400078e00ff */
[C---:B------:R-:W-:Y:S01]  /*62d0*/  IMAD.SHL.U32 R4, R53.reuse, 0x2, RZ ;  /* 0x0000000235047824 */ /* 0x040fe200078e00ff */
[----:B------:R-:W-:Y:S02]  /*62e0*/  UMOV UR45, 0x400 ;  /* 0x00000400002d7882 */ /* 0x000fe40000000000 */
[----:B------:R-:W2:Y:S01]  /*62f0*/  LDC.64 R42, c[0x0][0x9b0] ;  /* 0x00026c00ff2a7b82 */ /* 0x000ea20000000a00 */
[C---:B------:R-:W-:Y:S01]  /*6300*/  LOP3.LUT R52, R44.reuse, 0x5b0, RZ, 0xc0, !PT ;  /* 0x000005b02c347812 */ /* 0x040fe200078ec0ff */
[----:B------:R-:W-:Y:S01]  /*6310*/  IMAD.U32 R23, R53, 0x10000, RZ ;  /* 0x0001000035177824 */ /* 0x000fe200078e00ff */
[----:B------:R-:W-:Y:S01]  /*6320*/  LOP3.LUT R5, R44, 0x40, RZ, 0xc0, !PT ;  /* 0x000000402c057812 */ /* 0x000fe200078ec0ff */
[----:B------:R-:W-:Y:S01]  /*6330*/  IMAD.MOV.U32 R22, RZ, RZ, RZ ;  /* 0x000000ffff167224 */ /* 0x000fe200078e00ff */
[----:B------:R-:W-:Y:S01]  /*6340*/  LOP3.LUT R52, R52, 0x200, R0, 0xf8, !PT ;  /* 0x0000020034347812 */ /* 0x000fe200078ef800 */
[----:B------:R-:W-:Y:S01]  /*6350*/  IMAD.SHL.U32 R0, R46, 0x200000, RZ ;  /* 0x002000002e007824 */ /* 0x000fe200078e00ff */
[----:B------:R-:W-:Y:S01]  /*6360*/  LOP3.LUT P0, RZ, R44, 0x40, RZ, 0xc0, !PT ;  /* 0x000000402cff7812 */ /* 0x000fe2000780c0ff */
[----:B------:R-:W3:Y:S01]  /*6370*/  LDC.64 R40, c[0x0][0x9a8] ;  /* 0x00026a00ff287b82 */ /* 0x000ee20000000a00 */
[----:B------:R-:W-:Y:S01]  /*6380*/  LOP3.LUT R4, R5, 0x8, R4, 0xf8, !PT ;  /* 0x0000000805047812 */ /* 0x000fe200078ef804 */
[----:B------:R-:W4:Y:S01]  /*6390*/  LDCU UR59, c[0x0][0x370] ;  /* 0x00006e00ff3b77ac */ /* 0x000f220008000800 */
[----:B------:R-:W-:-:S02]  /*63a0*/  LOP3.LUT R0, R0, 0x200000, RZ, 0xc0, !PT ;  /* 0x0020000000007812 */ /* 0x000fc400078ec0ff */
[----:B------:R-:W-:Y:S01]  /*63b0*/  LOP3.LUT R52, R52, R4, RZ, 0xfc, !PT ;  /* 0x0000000434347212 */ /* 0x000fe200078efcff */
[----:B------:R-:W2:Y:S01]  /*63c0*/  LDCU UR42, c[0x0][0xc0c] ;  /* 0x00018180ff2a77ac */ /* 0x000ea20008000800 */
[----:B------:R-:W-:Y:S02]  /*63d0*/  LOP3.LUT R23, R0, 0x400000, R23, 0xf8, !PT ;  /* 0x0040000000177812 */ /* 0x000fe400078ef817 */
[----:B------:R-:W-:Y:S01]  /*63e0*/  P2R R0, PR, RZ, 0x1 ;  /* 0x00000001ff007803 */ /* 0x000fe20000000000 */
[----:B-1----:R-:W-:Y:S01]  /*63f0*/  ULEA UR45, UR4, UR45, 0x18 ;  /* 0x0000002d042d7291 */ /* 0x002fe2000f8ec0ff */
[----:B------:R-:W-:Y:S01]  /*6400*/  LOP3.LUT R53, R53, 0x60, RZ, 0xc0, !PT ;  /* 0x0000006035357812 */ /* 0x000fe200078ec0ff */
[----:B------:R-:W1:Y:S02]  /*6410*/  LDCU UR38, c[0x0][0xc30] ;  /* 0x00018600ff2677ac */ /* 0x000e640008000800 */
[----:B------:R-:W-:Y:S01]  /*6420*/  UIADD3 UR4, UPT, UPT, UR45, 0x200, URZ ;  /* 0x000002002d047890 */ /* 0x000fe2000fffe0ff */
[----:B------:R-:W1:Y:S04]  /*6430*/  LDCU.64 UR56, c[0x0][0x988] ;  /* 0x00013100ff3877ac */ /* 0x000e680008000a00 */
[----:B------:R-:W4:Y:S01]  /*6440*/  LDS R2, [UR45+0x1a0] ;  /* 0x0001a02dff027984 */ /* 0x000f220008000800 */
[----:B------:R-:W-:Y:S01]  /*6450*/  IMAD.U32 R0, RZ, RZ, UR4 ;  /* 0x00000004ff007e24 */ /* 0x000fe2000f8e00ff */
[----:B------:R-:W1:Y:S01]  /*6460*/  LDCU.64 UR40, c[0x0][0xc28] ;  /* 0x00018500ff2877ac */ /* 0x000e620008000a00 */
[----:B------:R-:W1:Y:S01]  /*6470*/  LDCU.64 UR62, c[0x0][0x990] ;  /* 0x00013200ff3e77ac */ /* 0x000e620008000a00 */
[----:B------:R-:W1:Y:S01]  /*6480*/  LDCU.128 UR52, c[0x0][0xc10] ;  /* 0x00018200ff3477ac */ /* 0x000e620008000c00 */
[----:B------:R-:W1:Y:S01]  /*6490*/  LDCU UR58, c[0x0][0x374] ;  /* 0x00006e80ff3a77ac */ /* 0x000e620008000800 */
[----:B------:R-:W-:Y:S01]  /*64a0*/  UMOV UR51, 0x1 ;  /* 0x0000000100337882 */ /* 0x000fe20000000000 */
[----:B------:R-:W-:Y:S01]  /*64b0*/  UMOV UR48, URZ ;  /* 0x000000ff00307c82 */ /* 0x000fe20008000000 */
[----:B------:R-:W-:Y:S01]  /*64c0*/  UMOV UR50, URZ ;  /* 0x000000ff00327c82 */ /* 0x000fe20008000000 */
[----:B------:R-:W-:Y:S01]  /*64d0*/  UMOV UR49, URZ ;  /* 0x000000ff00317c82 */ /* 0x000fe20008000000 */
[C---:B----4-:R-:W-:Y:S01]  /*64e0*/  VIADD R3, R2.reuse, 0x20 ;  /* 0x0000002002037836 */ /* 0x050fe20000000000 */
[----:B------:R-:W-:-:S04]  /*64f0*/  LOP3.LUT R2, R2, 0xffff, RZ, 0xc0, !PT ;  /* 0x0000ffff02027812 */ /* 0x000fc800078ec0ff */
[----:B------:R-:W-:-:S05]  /*6500*/  LOP3.LUT R3, R3, 0xffff, RZ, 0xc0, !PT ;  /* 0x0000ffff03037812 */ /* 0x000fca00078ec0ff */
[----:B-123--:R4:W-:Y:S02]  /*6510*/  STL.64 [R1], R2 ;  /* 0x0000000201007387 */ /* 0x00e9e40000100a00 */
.L_x_135:
[----:B----4-:R-:W-:Y:S04]  /*6520*/  SHF.L.U32 R2, R50, 0x1f, RZ ;  /* 0x0000001f32027819 */ /* 0x010fe800000006ff */
[----:B------:R-:W1:Y:S02]  /*6530*/  SYNCS.PHASECHK.TRANS64.TRYWAIT P0, [UR45+0x150], R2 ;  /* 0x00015002ff0075a7 */ /* 0x000e64000800112d */
[----:B-1----:R-:W-:Y:S05]  /*6540*/  @!P0 BRA `(.L_x_105) ;  /* 0x0000003000cc8947 */ /* 0x002fea0003800000 */
.L_x_203:
[----:B-1----:R-:W-:Y:S01]  /*6550*/  LEA R2, R22, UR43, 0x2 ;  /* 0x0000002b16027c11 */ /* 0x002fe2000f8e10ff */
[----:B------:R-:W1:Y:S01]  /*6560*/  LDS.128 R4, [UR45+0x190] ;  /* 0x0001902dff047984 */ /* 0x000e620008000c00 */
[----:B------:R-:W-:Y:S02]  /*6570*/  UIADD3 UR4, UPT, UPT, UR45, 0x158, URZ ;  /* 0x000001582d047890 */ /* 0x000fe4000fffe0ff */
[----:B------:R-:W-:Y:S01]  /*6580*/  UISETP.GE.AND UP0, UPT, UR39, 0x1, UPT ;  /* 0x000000012700788c */ /* 0x000fe2000bf06270 */
[----:B------:R-:W-:Y:S01]  /*6590*/  @!PT LDS RZ, [RZ] ;  /* 0x00000000fffff984 */ /* 0x000fe20000000800 */
[----:B------:R-:W-:Y:S01]  /*65a0*/  @!PT LDS RZ, [RZ] ;  /* 0x00000000fffff984 */ /* 0x000fe20000000800 */
[----:B------:R-:W-:Y:S01]  /*65b0*/  @!PT LDS RZ, [RZ] ;  /* 0x00000000fffff984 */ /* 0x000fe20000000800 */
[----:B------:R-:W-:Y:S01]  /*65c0*/  @!PT LDS RZ, [RZ] ;  /* 0x00000000fffff984 */ /* 0x000fe20000000800 */
[----:B------:R2:W-:Y:S06]  /*65d0*/  MEMBAR.ALL.CTA ;  /* 0x0000000000007992 */ /* 0x0005ec0000008000 */
[----:B--2---:R-:W2:Y:S01]  /*65e0*/  FENCE.VIEW.ASYNC.S ;  /* 0x00000000000073c6 */ /* 0x004ea20000000000 */
[----:B------:R-:W-:Y:S09]  /*65f0*/  UPRMT UR4, URZ, 0x654, UR4 ;  /* 0x00000654ff047896 */ /* 0x000ff20008000004 */
[----:B--2---:R-:W-:Y:S01]  /*6600*/  SYNCS.ARRIVE.TRANS64.RED.A1T0 RZ, [UR4], RZ ;  /* 0x000000ffffff79a7 */ /* 0x004fe20008100404 */
[----:B------:R-:W5:Y:S01]  /*6610*/  LDL R2, [R2] ;  /* 0x0000000002027983 */ /* 0x000f620000100800 */
[----:B-1----:R-:W-:Y:S11]  /*6620*/  LOP3.LUT P0, RZ, R6, 0x1, RZ, 0xc0, !PT ;  /* 0x0000000106ff7812 */ /* 0x002ff6000780c0ff */
[----:B------:R-:W-:Y:S02]  /*6630*/  @!UPT UIADD3 URZ, UPT, UPT, URZ, URZ, URZ ;  /* 0x000000fffffff290 */ /* 0x000fe4000fffe0ff */
[----:B------:R-:W-:Y:S01]  /*6640*/  VOTEU.ANY UP1, P0 ;  /* 0x0000000000ff7886 */ /* 0x000fe20000020100 */
[----:B------:R-:W-:Y:S01]  /*6650*/  PLOP3.LUT P0, PT, PT, PT, UP1, 0x80, 0x8 ;  /* 0x000000000008781c */ /* 0x000fe20003f0f018 */
[----:B------:R-:W-:Y:S11]  /*6660*/  UP2UR UR60, UPR, URZ, 0x2 ;  /* 0x00000002ff3c7883 */ /* 0x000ff60008000000 */
[----:B------:R-:W-:Y:S01]  /*6670*/  @!UPT UIADD3 URZ, UPT, UPT, URZ, URZ, URZ ;  /* 0x000000fffffff290 */ /* 0x000fe2000fffe0ff */
[----:B------:R-:W-:Y:S02]  /*6680*/  @P0 MOV R3, R4 ;  /* 0x0000000400030202 */ /* 0x000fe40000000f00 */
[----:B------:R-:W-:Y:S02]  /*6690*/  @P0 LOP3.LUT R0, R5, 0xffff, RZ, 0xc0, !PT ;  /* 0x0000ffff05000812 */ /* 0x000fe400078ec0ff */
[----:B------:R-:W-:Y:S02]  /*66a0*/  @P0 R2UR UR5, R3 ;  /* 0x00000000030502ca */ /* 0x000fe400000e0000 */
[----:B------:R-:W-:Y:S11]  /*66b0*/  @P0 R2UR UR4, R0 ;  /* 0x00000000000402ca */ /* 0x000ff600000e0000 */
[----:B------:R-:W-:Y:S02]  /*66c0*/  @UP1 UMOV UR37, UR5 ;  /* 0x0000000500251c82 */ /* 0x000fe40008000000 */
[----:B------:R-:W-:Y:S01]  /*66d0*/  @UP1 UMOV UR36, UR4 ;  /* 0x0000000400241c82 */ /* 0x000fe20008000000 */
[----:B------:R-:W-:Y:S05]  /*66e0*/  BRA.U !UP0, `(.L_x_106) ;  /* 0x0000000108cc7547 */ /* 0x000fea000b800000 */
[----:B------:R-:W1:Y:S01]  /*66f0*/  LDCU UR9, c[0x0][0xc20] ;  /* 0x00018400ff0977ac */ /* 0x000e620008000800 */
[----:B------:R-:W-:Y:S02]  /*6700*/  UIMAD.WIDE.U32 UR4, UR58, UR55, URZ ;  /* 0x000000373a0472a5 */ /* 0x000fe4000f8e00ff */
[----:B------:R-:W-:Y:S02]  /*6710*/  UIMAD.WIDE.U32 UR6, UR59, UR52, URZ ;  /* 0x000000343b0672a5 */ /* 0x000fe4000f8e00ff */
[----:B------:R-:W-:Y:S02]  /*6720*/  UIMAD.WIDE.U32 UR10, UR36, UR55, URZ ;  /* 0x00000037240a72a5 */ /* 0x000fe4000f8e00ff */
[----:B------:R-:W-:Y:S02]  /*6730*/  UISETP.NE.AND UP0, UPT, UR54, 0x1, UPT ;  /* 0x000000013600788c */ /* 0x000fe4000bf05270 */
[----:B------:R-:W-:Y:S02]  /*6740*/  UISETP.NE.AND UP1, UPT, UR42, 0x1, UPT ;  /* 0x000000012a00788c */ /* 0x000fe4000bf25270 */
[----:B------:R-:W-:Y:S02]  /*6750*/  UISETP.NE.AND UP2, UPT, UR39, 0x1, UPT ;  /* 0x000000012700788c */ /* 0x000fe4000bf45270 */
[----:B------:R-:W-:Y:S01]  /*6760*/  UIMAD.WIDE.U32 UR12, UR37, UR52, URZ ;  /* 0x00000034250c72a5 */ /* 0x000fe2000f8e00ff */
[----:B------:R-:W-:Y:S01]  /*6770*/  UMOV UR4, UR5 ;  /* 0x0000000500047c82 */ /* 0x000fe20008000000 */
[----:B------:R-:W-:Y:S01]  /*6780*/  UMOV UR6, UR11 ;  /* 0x0000000b00067c82 */ /* 0x000fe20008000000 */
[----:B-1----:R-:W-:Y:S03]  /*6790*/  USHF.R.U32.HI UR8, URZ, UR9, UR4 ;  /* 0x00000009ff087299 */ /* 0x002fe60008011604 */
[----:B------:R-:W-:Y:S02]  /*67a0*/  UMOV UR4, UR7 ;  /* 0x0000000700047c82 */ /* 0x000fe40008000000 */
[----:B------:R-:W-:Y:S02]  /*67b0*/  USHF.R.U32.HI UR5, URZ, UR53, UR4 ;  /* 0x00000035ff057299 */ /* 0x000fe40008011604 */
[----:B------:R-:W-:Y:S02]  /*67c0*/  USEL UR4, UR58, UR8, !UP0 ;  /* 0x000000083a047287 */ /* 0x000fe4000c000000 */
[----:B------:R-:W-:Y:S02]  /*67d0*/  USHF.R.U32.HI UR8, URZ, UR9, UR6 ;  /* 0x00000009ff087299 */ /* 0x000fe40008011606 */
[----:B------:R-:W-:Y:S02]  /*67e0*/  UIMAD.WIDE.U32 UR6, UR4, UR40, URZ ;  /* 0x00000028040672a5 */ /* 0x000fe4000f8e00ff */
[----:B------:R-:W-:Y:S02]  /*67f0*/  USEL UR9, UR59, UR5, !UP1 ;  /* 0x000000053b097287 */ /* 0x000fe4000c800000 */
[----:B------:R-:W-:Y:S02]  /*6800*/  USEL UR8, UR36, UR8, !UP0 ;  /* 0x0000000824087287 */ /* 0x000fe4000c000000 */
[----:B------:R-:W-:Y:S01]  /*6810*/  UIMAD.WIDE.U32 UR10, UR9, UR40, URZ ;  /* 0x00000028090a72a5 */ /* 0x000fe2000f8e00ff */
[----:B------:R-:W-:Y:S01]  /*6820*/  UMOV UR6, UR7 ;  /* 0x0000000700067c82 */ /* 0x000fe20008000000 */
[----:B------:R-:W-:Y:S01]  /*6830*/  UMOV UR5, UR13 ;  /* 0x0000000d00057c82 */ /* 0x000fe20008000000 */
[----:B------:R-:W-:Y:S02]  /*6840*/  @UP2 USHF.R.U32.HI UR4, URZ, UR41, UR6 ;  /* 0x00000029ff042299 */ /* 0x000fe40008011606 */
[----:B------:R-:W-:Y:S02]  /*6850*/  USHF.R.U32.HI UR5, URZ, UR53, UR5 ;  /* 0x00000035ff057299 */ /* 0x000fe40008011605 */
[----:B------:R-:W-:Y:S02]  /*6860*/  UIMAD UR4, UR39, UR4, URZ ;  /* 0x00000004270472a4 */ /* 0x000fe4000f8e02ff */
[----:B------:R-:W-:Y:S02]  /*6870*/  USEL UR5, UR37, UR5, !UP1 ;  /* 0x0000000525057287 */ /* 0x000fe4000c800000 */
[----:B------:R-:W-:Y:S01]  /*6880*/  UISETP.GE.AND UP0, UPT, UR8, UR4, UPT ;  /* 0x000000040800728c */ /* 0x000fe2000bf06270 */
[----:B------:R-:W-:Y:S01]  /*6890*/  UMOV UR6, UR11 ;  /* 0x0000000b00067c82 */ /* 0x000fe20008000000 */
[----:B------:R-:W-:Y:S02]  /*68a0*/  UIMAD.WIDE.U32 UR10, UR8, UR40, URZ ;  /* 0x00000028080a72a5 */ /* 0x000fe4000f8e00ff */
[----:B------:R-:W-:Y:S04]  /*68b0*/  @UP2 USHF.R.U32.HI UR9, URZ, UR41, UR6 ;  /* 0x00000029ff092299 */ /* 0x000fe80008011606 */
[----:B------:R-:W-:Y:S01]  /*68c0*/  UIMAD UR6, UR39, UR9, URZ ;  /* 0x00000009270672a4 */ /* 0x000fe2000f8e02ff */
[----:B------:R-:W-:Y:S03]  /*68d0*/  UMOV UR4, UR11 ;  /* 0x0000000b00047c82 */ /* 0x000fe60008000000 */
[----:B------:R-:W-:Y:S02]  /*68e0*/  UISETP.GE.OR UP0, UPT, UR5, UR6, UP0 ;  /* 0x000000060500728c */ /* 0x000fe40008706670 */
[----:B------:R-:W-:Y:S02]  /*68f0*/  USHF.R.U32.HI UR4, URZ, UR41, UR4 ;  /* 0x00000029ff047299 */ /* 0x000fe40008011604 */
[----:B------:R-:W-:Y:S02]  /*6900*/  UIMAD.WIDE.U32 UR6, UR5, UR40, URZ ;  /* 0x00000028050672a5 */ /* 0x000fe4000f8e00ff */
[----:B------:R-:W-:Y:S02]  /*6910*/  USEL UR11, UR8, UR4, !UP2 ;  /* 0x00000004080b7287 */ /* 0x000fe4000d000000 */
[----:B------:R-:W-:Y:S02]  /*6920*/  UIADD3 UR6, UPT, UPT, -UR5, URZ, URZ ;  /* 0x000000ff05067290 */ /* 0x000fe4000fffe1ff */
[----:B------:R-:W-:Y:S02]  /*6930*/  UIADD3 UR10, UPT, UPT, -UR11, URZ, URZ ;  /* 0x000000ff0b0a7290 */ /* 0x000fe4000fffe1ff */
[----:B------:R-:W-:Y:S02]  /*6940*/  UIMAD UR6, UR42, UR6, UR37 ;  /* 0x000000062a0672a4 */ /* 0x000fe4000f8e0225 */
[----:B------:R-:W-:Y:S01]  /*6950*/  UIMAD UR10, UR39, UR10, UR8 ;  /* 0x0000000a270a72a4 */ /* 0x000fe2000f8e0208 */
[----:B------:R-:W-:Y:S01]  /*6960*/  @!UP0 UMOV UR4, UR7 ;  /* 0x0000000700048c82 */ /* 0x000fe20008000000 */
[----:B------:R-:W-:Y:S02]  /*6970*/  UIADD3 UR7, UPT, UPT, -UR8, URZ, URZ ;  /* 0x000000ff08077290 */ /* 0x000fe4000fffe1ff */
[----:B------:R-:W-:Y:S04]  /*6980*/  @!UP0 USHF.R.U32.HI UR4, URZ, UR41, UR4 ;  /* 0x00000029ff048299 */ /* 0x000fe80008011604 */
[----:B------:R-:W-:Y:S04]  /*6990*/  @!UP0 USEL UR4, UR5, UR4, !UP2 ;  /* 0x0000000405048287 */ /* 0x000fe8000d000000 */
[----:B------:R-:W-:Y:S02]  /*69a0*/  @!UP0 UIMAD UR9, UR9, UR10, UR4 ;  /* 0x0000000a090982a4 */ /* 0x000fe4000f8e0204 */
[----:B------:R-:W-:Y:S02]  /*69b0*/  @!UP0 UIADD3 UR10, UPT, UPT, UR11, -UR4, URZ ;  /* 0x800000040b0a8290 */ /* 0x000fe4000fffe0ff */
[----:B------:R-:W-:Y:S02]  /*69c0*/  UIMAD UR4, UR54, UR7, UR36 ;  /* 0x00000007360472a4 */ /* 0x000fe4000f8e0224 */
[----:B------:R-:W-:Y:S03]  /*69d0*/  @!UP0 UIMAD UR8, UR10, UR39, UR5 ;  /* 0x000000270a0882a4 */ /* 0x000fe6000f8e0205 */
[----:B------:R-:W-:Y:S02]  /*69e0*/  @!UP0 UMOV UR5, UR9 ;  /* 0x0000000900058c82 */ /* 0x000fe40008000000 */
[----:B------:R-:W-:Y:S02]  /*69f0*/  UIMAD UR37, UR5, UR42, UR6 ;  /* 0x0000002a052572a4 */ /* 0x000fe4000f8e0206 */
[----:B------:R-:W-:Y:S11]  /*6a00*/  UIMAD UR36, UR8, UR54, UR4 ;  /* 0x00000036082472a4 */ /* 0x000ff6000f8e0204 */
[----:B------:R-:W-:Y:S01]  /*6a10*/  @!UPT UIADD3 URZ, UPT, UPT, URZ, URZ, URZ ;  /* 0x000000fffffff290 */ /* 0x000fe2000fffe0ff */
.L_x_106:
[----:B------:R-:W-:Y:S01]  /*6a20*/  UISETP.NE.AND UP0, UPT, UR38, 0x1, UPT ;  /* 0x000000012600788c */ /* 0x000fe2000bf05270 */
[----:B------:R-:W-:Y:S01]  /*6a30*/  @P0 SHF.R.U32.HI R4, RZ, 0x10, R5 ;  /* 0x00000010ff040819 */ /* 0x000fe20000011605 */
[----:B------:R-:W-:Y:S02]  /*6a40*/  UIADD3 UR11, UPT, UPT, UR45, 0x200, URZ ;  /* 0x000002002d0b7890 */ /* 0x000fe4000fffe0ff */
[----:B------:R-:W-:Y:S01]  /*6a50*/  USHF.L.U32 UR47, UR19, 0x6, URZ ;  /* 0x00000006132f7899 */ /* 0x000fe200080006ff */
[----:B------:R-:W-:Y:S06]  /*6a60*/  @P0 R2UR UR61, R4 ;  /* 0x00000000043d02ca */ /* 0x000fec00000e0000 */
[----:B------:R-:W1:Y:S01]  /*6a70*/  @!UP0 LDCU.128 UR12, c[0x0][0xc10] ;  /* 0x00018200ff0c87ac */ /* 0x000e620008000c00 */
[----:B------:R-:W2:Y:S01]  /*6a80*/  @!UP0 LDCU UR5, c[0x0][0xc0c] ;  /* 0x00018180ff0587ac */ /* 0x000ea20008000800 */
[----:B------:R-:W3:Y:S01]  /*6a90*/  @!UP0 LDCU UR10, c[0x0][0xc20] ;  /* 0x00018400ff0a87ac */ /* 0x000ee20008000800 */
[----:B-1----:R-:W-:Y:S02]  /*6aa0*/  UIMAD.WIDE.U32 UR8, UR37, UR12, URZ ;  /* 0x0000000c250872a5 */ /* 0x002fe4000f8e00ff */
[----:B------:R-:W-:Y:S02]  /*6ab0*/  UIMAD.WIDE.U32 UR6, UR36, UR15, URZ ;  /* 0x0000000f240672a5 */ /* 0x000fe4000f8e00ff */
[----:B------:R-:W-:Y:S03]  /*6ac0*/  @!UP0 UISETP.NE.AND UP1, UPT, UR14, 0x1, UPT ;  /* 0x000000010e00888c */ /* 0x000fe6000bf25270 */
[----:B------:R-:W-:Y:S01]  /*6ad0*/  @!UP0 UMOV UR4, UR9 ;  /* 0x0000000900048c82 */ /* 0x000fe20008000000 */
[----:B--2---:R-:W-:Y:S02]  /*6ae0*/  @!UP0 UISETP.NE.AND UP2, UPT, UR5, 0x1, UPT ;  /* 0x000000010500888c */ /* 0x004fe4000bf45270 */
[----:B------:R-:W-:Y:S01]  /*6af0*/  @!UP0 USHF.R.U32.HI UR4, URZ, UR13, UR4 ;  /* 0x0000000dff048299 */ /* 0x000fe20008011604 */
[----:B------:R-:W-:Y:S02]  /*6b00*/  @!UP0 UMOV UR6, UR7 ;  /* 0x0000000700068c82 */ /* 0x000fe40008000000 */
[----:B---3--:R-:W-:Y:S02]  /*6b10*/  @!UP0 USHF.R.U32.HI UR6, URZ, UR10, UR6 ;  /* 0x0000000aff068299 */ /* 0x008fe40008011606 */
[----:B------:R-:W-:Y:S02]  /*6b20*/  @!UP0 USEL UR7, UR37, UR4, !UP2 ;  /* 0x0000000425078287 */ /* 0x000fe4000d000000 */
[----:B------:R-:W-:Y:S04]  /*6b30*/  @!UP0 USEL UR6, UR36, UR6, !UP1 ;  /* 0x0000000624068287 */ /* 0x000fe8000c800000 */
[----:B------:R-:W-:Y:S02]  /*6b40*/  @!UP0 UIADD3 UR4, UPT, UPT, -UR7, UR6, URZ ;  /* 0x0000000607048290 */ /* 0x000fe4000fffe1ff */
[----:B------:R-:W-:Y:S02]  /*6b50*/  @!UP0 UIADD3 UR6, UPT, UPT, UR7, -UR6, URZ ;  /* 0x8000000607068290 */ /* 0x000fe4000fffe0ff */
[----:B------:R-:W-:Y:S02]  /*6b60*/  @!UP0 UIMAD UR37, UR4, UR5, UR37 ;  /* 0x00000005042582a4 */ /* 0x000fe4000f8e0225 */
[----:B------:R-:W-:Y:S02]  /*6b70*/  @!UP0 UIMAD UR36, UR6, UR14, UR36 ;  /* 0x0000000e062482a4 */ /* 0x000fe4000f8e0224 */
[----:B------:R-:W-:Y:S09]  /*6b80*/  ULOP3.LUT UP0, URZ, UR11, 0x90, URZ, 0xc0, !UPT ;  /* 0x000000900bff7892 */ /* 0x000ff2000f80c0ff */
[----:B------:R-:W-:Y:S05]  /*6b90*/  BRA.U !UP0, `(.L_x_107) ;  /* 0x00000001087c7547 */ /* 0x000fea000b800000 */
[----:B------:R-:W1:Y:S01]  /*6ba0*/  LDCU.64 UR8, c[0x4][0x80] ;  /* 0x01001000ff0877ac */ /* 0x000e620008000a00 */
[----:B------:R-:W-:Y:S01]  /*6bb0*/  MOV R16, 0x0 ;  /* 0x0000000000107802 */ /* 0x000fe20000000f00 */
[----:B------:R-:W-:Y:S02]  /*6bc0*/  HFMA2 R12, -RZ, RZ, 0, 5.9604644775390625e-08 ;  /* 0x00000001ff0c7431 */ /* 0x000fe400000001ff */
[----:B------:R-:W-:Y:S01]  /*6bd0*/  IMAD.MOV.U32 R8, RZ, RZ, 0x70 ;  /* 0x00000070ff087424 */ /* 0x000fe200078e00ff */
[----:B------:R2:W3:Y:S01]  /*6be0*/  LDC.64 R14, c[0x4][R16] ;  /* 0x01000000100e7b82 */ /* 0x0004e20000000a00 */
[----:B------:R-:W4:Y:S01]  /*6bf0*/  LDCU.64 UR6, c[0x4][0x88] ;  /* 0x01001100ff0677ac */ /* 0x000f220008000a00 */
[----:B------:R-:W-:Y:S01]  /*6c00*/  IMAD.MOV.U32 R13, RZ, RZ, RZ ;  /* 0x000000ffff0d7224 */ /* 0x000fe200078e00ff */
[----:B------:R-:W2:Y:S01]  /*6c10*/  LDCU.64 UR4, c[0x4][0x8] ;  /* 0x01000100ff0477ac */ /* 0x000ea20008000a00 */
[----:B-1----:R-:W-:Y:S01]  /*6c20*/  MOV R5, UR9 ;  /* 0x0000000900057c02 */ /* 0x002fe20008000f00 */
[----:B------:R-:W-:Y:S01]  /*6c30*/  IMAD.U32 R4, RZ, RZ, UR8 ;  /* 0x00000008ff047e24 */ /* 0x000fe2000f8e00ff */
[----:B----4-:R-:W-:Y:S01]  /*6c40*/  MOV R7, UR7 ;  /* 0x0000000700077c02 */ /* 0x010fe20008000f00 */
[----:B------:R-:W-:Y:S01]  /*6c50*/  IMAD.U32 R6, RZ, RZ, UR6 ;  /* 0x00000006ff067e24 */ /* 0x000fe2000f8e00ff */
[----:B--2---:R-:W-:Y:S01]  /*6c60*/  MOV R11, UR5 ;  /* 0x00000005000b7c02 */ /* 0x004fe20008000f00 */
[----:B------:R-:W-:Y:S02]  /*6c70*/  IMAD.U32 R10, RZ, RZ, UR4 ;  /* 0x00000004ff0a7e24 */ /* 0x000fe4000f8e00ff */
[----:B------:R-:W-:Y:S07]  /*6c80*/  LEPC R20, `(.L_x_108) ;  /* 0x000000001014794e */ /* 0x000fee0000000000 */
[----:B---3-5:R-:W-:Y:S05]  /*6c90*/  CALL.ABS.NOINC R14 ;  /* 0x000000000e007343 */ /* 0x028fea0003c00000 */
.L_x_108:
[----:B------:R-:W1:Y:S01]  /*6ca0*/  LDCU.64 UR8, c[0x4][0x80] ;  /* 0x01001000ff0877ac */ /* 0x000e620008000a00 */
[----:B------:R-:W2:Y:S01]  /*6cb0*/  LDC.64 R16, c[0x4][R16] ;  /* 0x0100000010107b82 */ /* 0x000ea20000000a00 */
[----:B------:R-:W-:Y:S02]  /*6cc0*/  HFMA2 R12, -RZ, RZ, 0, 5.9604644775390625e-08 ;  /* 0x00000001ff0c7431 */ /* 0x000fe400000001ff */
[----:B------:R-:W-:Y:S02]  /*6cd0*/  IMAD.MOV.U32 R8, RZ, RZ, 0x70 ;  /* 0x00000070ff087424 */ /* 0x000fe400078e00ff */
[----:B------:R-:W-:Y:S01]  /*6ce0*/  IMAD.MOV.U32 R13, RZ, RZ, RZ ;  /* 0x000000ffff0d7224 */ /* 0x000fe200078e00ff */
[----:B------:R-:W3:Y:S01]  /*6cf0*/  LDCU.64 UR6, c[0x4][0x88] ;  /* 0x01001100ff0677ac */ /* 0x000ee20008000a00 */
[----:B------:R-:W4:Y:S01]  /*6d00*/  LDCU.64 UR4, c[0x4][0x8] ;  /* 0x01000100ff0477ac */ /* 0x000f220008000a00 */
[----:B-1----:R-:W-:Y:S02]  /*6d10*/  MOV R4, UR8 ;  /* 0x0000000800047c02 */ /* 0x002fe40008000f00 */
[----:B------:R-:W-:Y:S02]  /*6d20*/  MOV R5, UR9 ;  /* 0x0000000900057c02 */ /* 0x000fe40008000f00 */
[----:B---3--:R-:W-:Y:S01]  /*6d30*/  MOV R7, UR7 ;  /* 0x0000000700077c02 */ /* 0x008fe20008000f00 */
[----:B------:R-:W-:Y:S01]  /*6d40*/  IMAD.U32 R6, RZ, RZ, UR6 ;  /* 0x00000006ff067e24 */ /* 0x000fe2000f8e00ff */
[----:B----4-:R-:W-:Y:S01]  /*6d50*/  MOV R11, UR5 ;  /* 0x00000005000b7c02 */ /* 0x010fe20008000f00 */
[----:B------:R-:W-:Y:S02]  /*6d60*/  IMAD.U32 R10, RZ, RZ, UR4 ;  /* 0x00000004ff0a7e24 */ /* 0x000fe4000f8e00ff */
[----:B------:R-:W-:Y:S07]  /*6d70*/  LEPC R20, `(.L_x_107) ;  /* 0x000000001014794e */ /* 0x000fee0000000000 */
[----:B--2---:R-:W-:Y:S05]  /*6d80*/  CALL.ABS.NOINC R16 ;  /* 0x0000000010007343 */ /* 0x004fea0003c00000 */
.L_x_107:
[----:B------:R-:W-:Y:S01]  /*6d90*/  R2UR UR4, R49 ;  /* 0x00000000310472ca */ /* 0x000fe200000e0000 */
[----:B------:R-:W-:Y:S01]  /*6da0*/  UISETP.NE.U32.AND UP0, UPT, UR62, URZ, UPT ;  /* 0x000000ff3e00728c */ /* 0x000fe2000bf05070 */
[----:B------:R-:W-:Y:S02]  /*6db0*/  ISETP.NE.U32.AND P4, PT, R42, RZ, PT ;  /* 0x000000ff2a00720c */ /* 0x000fe40003f85070 */
[----:B------:R-:W-:Y:S01]  /*6dc0*/  ISETP.NE.U32.AND P2, PT, RZ, UR56, PT ;  /* 0x00000038ff007c0c */ /* 0x000fe2000bf45070 */
[----:B------:R-:W-:Y:S01]  /*6dd0*/  UISETP.NE.AND.EX UP1, UPT, UR63, URZ, UPT, UP0 ;  /* 0x000000ff3f00728c */ /* 0x000fe2000bf25300 */
[----:B------:R-:W-:Y:S01]  /*6de0*/  ISETP.NE.AND.EX P4, PT, R43, RZ, PT, P4 ;  /* 0x000000ff2b00720c */ /* 0x000fe20003f85340 */
[----:B------:R-:W-:Y:S01]  /*6df0*/  UPLOP3.LUT UP0, UPT, UPT, UPT, UPT, 0x40, 0x4 ;  /* 0x000000000004789c */ /* 0x000fe20003f0e870 */
[----:B------:R-:W-:Y:S05]  /*6e00*/  ISETP.NE.AND.EX P2, PT, RZ, UR57, PT, P2 ;  /* 0x00000039ff007c0c */ /* 0x000fea000bf45320 */
[----:B------:R-:W-:Y:S06]  /*6e10*/  UISETP.NE.AND UP2, UPT, UR4, URZ, UPT ;  /* 0x000000ff0400728c */ /* 0x000fec000bf45270 */
[----:B------:R-:W-:Y:S05]  /*6e20*/  PLOP3.LUT P1, PT, PT, PT, UP2, 0x80, 0x8 ;  /* 0x000000000008781c */ /* 0x000fea0003f2f028 */
[----:B------:R-:W-:Y:S06]  /*6e30*/  @UP2 UPLOP3.LUT UP0, UPT, UPT, UPT, UP1, 0x80, 0x8 ;  /* 0x000000000008289c */ /* 0x000fec0003f0f010 */
[----:B------:R-:W-:Y:S01]  /*6e40*/  PLOP3.LUT P0, PT, PT, PT, UP0, 0x80, 0x8 ;  /* 0x000000000008781c */ /* 0x000fe20003f0f008 */
[----:B------:R-:W-:Y:S01]  /*6e50*/  @!UPT UIADD3 URZ, UPT, UPT, URZ, URZ, URZ ;  /* 0x000000fffffff290 */ /* 0x000fe2000fffe0ff */
[----:B------:R-:W-:Y:S11]  /*6e60*/  BRA.U !UP1, `(.L_x_109) ;  /* 0x00000001093c7547 */ /* 0x000ff6000b800000 */
[----:B------:R-:W-:Y:S01]  /*6e70*/  UISETP.NE.U32.AND UP0, UPT, UR56, URZ, UPT ;  /* 0x000000ff3800728c */ /* 0x000fe2000bf05070 */
[----:B------:R-:W-:Y:S01]  /*6e80*/  HFMA2 R0, -RZ, RZ, 0, 5.9604644775390625e-08 ;  /* 0x00000001ff007431 */ /* 0x000fe200000001ff */
[----:B------:R-:W1:Y:S01]  /*6e90*/  LDCU.64 UR8, c[0x0][0x358] ;  /* 0x00006b00ff0877ac */ /* 0x000e620008000a00 */
[----:B------:R-:W-:Y:S01]  /*6ea0*/  IMAD.MOV.U32 R45, RZ, RZ, 0x1 ;  /* 0x00000001ff2d7424 */ /* 0x000fe200078e00ff */
[----:B------:R-:W-:Y:S06]  /*6eb0*/  UISETP.NE.AND.EX UP0, UPT, UR57, URZ, UPT, UP0 ;  /* 0x000000ff3900728c */ /* 0x000fec000bf05300 */
[----:B------:R-:W-:Y:S05]  /*6ec0*/  PLOP3.LUT P3, PT, PT, PT, UP0, 0x80, 0x8 ;  /* 0x000000000008781c */ /* 0x000fea0003f6f008 */
[----:B------:R-:W2:Y:S01]  /*6ed0*/  @UP0 LDCU.64 UR4, c[0x0][0x988] ;  /* 0x00013100ff0407ac */ /* 0x000ea20008000a00 */
[----:B------:R-:W-:Y:S07]  /*6ee0*/  @UP0 UIMAD UR6, UR46, UR62, URZ ;  /* 0x0000003e2e0602a4 */ /* 0x000fee000f8e02ff */
[----:B------:R-:W-:Y:S01]  /*6ef0*/  @!P3 PRMT R45, R0, 0x7610, R45 ;  /* 0x00007610002db816 */ /* 0x000fe2000000002d */
[----:B--2---:R-:W-:Y:S06]  /*6f00*/  @UP0 UIMAD.WIDE UR4, UR6, 0x4, UR4 ;  /* 0x00000004060408a5 */ /* 0x004fec000f8e0204 */
[----:B-----5:R-:W-:Y:S01]  /*6f10*/  IMAD.U32 R26, RZ, RZ, UR4 ;  /* 0x00000004ff1a7e24 */ /* 0x020fe2000f8e00ff */
[----:B------:R-:W-:Y:S04]  /*6f20*/  MOV R27, UR5 ;  /* 0x00000005001b7c02 */ /* 0x000fe80008000f00 */
[----:B------:R-:W2:Y:S01]  /*6f30*/  @!UP0 LDCU UR4, c[0x0][0x980] ;  /* 0x00013000ff0487ac */ /* 0x000ea20008000800 */
[----:B-1----:R1:W5:Y:S02]  /*6f40*/  @P3 LDG.E R26, desc[UR8][R26.64] ;  /* 0x000000081a1a3981 */ /* 0x002364000c1e1900 */
[----:B-12---:R-:W-:Y:S02]  /*6f50*/  @!P3 IMAD.U32 R26, RZ, RZ, UR4 ;  /* 0x00000004ff1abe24 */ /* 0x006fe4000f8e00ff */
.L_x_109:
[----:B------:R-:W-:Y:S05]  /*6f60*/  @!P4 BRA `(.L_x_110) ;  /* 0x000000000024c947 */ /* 0x000fea0003800000 */
[----:B------:R-:W-:Y:S01]  /*6f70*/  ISETP.NE.U32.AND P3, PT, R40, RZ, PT ;  /* 0x000000ff2800720c */ /* 0x000fe20003f65070 */
[----:B------:R-:W1:Y:S03]  /*6f80*/  LDCU.64 UR4, c[0x0][0x358] ;  /* 0x00006b00ff0477ac */ /* 0x000e660008000a00 */
[----:B------:R-:W-:Y:S11]  /*6f90*/  ISETP.NE.AND.EX P3, PT, R41, RZ, PT, P3 ;  /* 0x000000ff2900720c */ /* 0x000ff60003f65330 */
[----:B------:R-:W-:Y:S02]  /*6fa0*/  @!UPT UIADD3 URZ, UPT, UPT, URZ, URZ, URZ ;  /* 0x000000fffffff290 */ /* 0x000fe4000fffe0ff */
[----:B------:R-:W2:Y:S01]  /*6fb0*/  @P3 LDC.64 R4, c[0x0][0x9a8] ;  /* 0x00026a00ff043b82 */ /* 0x000ea20000000a00 */
[----:B------:R-:W-:Y:S04]  /*6fc0*/  @P3 IMAD R0, R42, UR46, RZ ;  /* 0x0000002e2a003c24 */ /* 0x000fe8000f8e02ff */
[----:B--2---:R-:W-:Y:S05]  /*6fd0*/  @P3 IMAD.WIDE R4, R0, 0x4, R4 ;  /* 0x0000000400043825 */ /* 0x004fea00078e0204 */
[----:B-1---5:R1:W5:Y:S02]  /*6fe0*/  @P3 LDG.E R24, desc[UR4][R4.64] ;  /* 0x0000000404183981 */ /* 0x022364000c1e1900 */
[----:B-1----:R-:W2:Y:S02]  /*6ff0*/  @!P3 LDC R24, c[0x0][0x9a0] ;  /* 0x00026800ff18bb82 */ /* 0x002ea40000000800 */
.L_x_110:
[----:B------:R-:W-:Y:S01]  /*7000*/  ULOP3.LUT UR4, UR51, 0x1, URZ, 0x3c, !UPT ;  /* 0x0000000133047892 */ /* 0x000fe2000f8e3cff */
[----:B-----5:R-:W-:Y:S01]  /*7010*/  FSETP.NEU.AND P3, PT, R26, RZ, PT ;  /* 0x000000ff1a00720b */ /* 0x020fe20003f6d000 */
[----:B------:R-:W1:Y:S01]  /*7020*/  LDCU.128 UR8, c[0x0][0xb80] ;  /* 0x00017000ff0877ac */ /* 0x000e620008000c00 */
[----:B------:R-:W-:Y:S01]  /*7030*/  SEL R4, RZ, 0xffffffff, P2 ;  /* 0xffffffffff047807 */ /* 0x000fe20001000000 */
[----:B------:R-:W-:Y:S01]  /*7040*/  IMAD.U32 R63, RZ, RZ, UR48 ;  /* 0x00000030ff3f7e24 */ /* 0x000fe2000f8e00ff */
[----:B------:R-:W-:Y:S01]  /*7050*/  @P1 LOP3.LUT P2, RZ, R45, 0xff, RZ, 0xc0, !PT ;  /* 0x000000ff2dff1812 */ /* 0x000fe2000784c0ff */
[----:B------:R-:W-:Y:S01]  /*7060*/  IMAD.U32 R27, RZ, RZ, UR4 ;  /* 0x00000004ff1b7e24 */ /* 0x000fe2000f8e00ff */
[----:B------:R-:W-:Y:S01]  /*7070*/  @P1 SEL R0, RZ, 0xffffffff, P3 ;  /* 0xffffffffff001807 */ /* 0x000fe20001800000 */
[----:B------:R-:W-:Y:S01]  /*7080*/  IMAD.SHL.U32 R65, R52, 0x2, RZ ;  /* 0x0000000234417824 */ /* 0x000fe200078e00ff */
[----:B------:R-:W-:Y:S01]  /*7090*/  LEA R58, R22, UR45, 0x3 ;  /* 0x0000002d163a7c11 */ /* 0x000fe2000f8e18ff */
[----:B------:R-:W3:Y:S01]  /*70a0*/  LDCU.128 UR16, c[0x0][0xb90] ;  /* 0x00017200ff1077ac */ /* 0x000ee20008000c00 */
[----:B------:R-:W-:Y:S01]  /*70b0*/  @P0 SEL R0, R4, R0, !P2 ;  /* 0x0000000004000207 */ /* 0x000fe20005000000 */
[----:B------:R-:W-:Y:S01]  /*70c0*/  IMAD.SHL.U32 R63, R63, 0x1000, RZ ;  /* 0x000010003f3f7824 */ /* 0x000fe200078e00ff */
[----:B------:R-:W-:Y:S01]  /*70d0*/  PLOP3.LUT P2, PT, PT, PT, UP1, 0x80, 0x8 ;  /* 0x000000000008781c */ /* 0x000fe20003f4f018 */
[----:B------:R-:W-:Y:S01]  /*70e0*/  BSSY B1, `(.L_x_111) ;  /* 0x000004f000017945 */ /* 0x000fe20003800000 */
[----:B------:R-:W-:Y:S01]  /*70f0*/  @P1 LOP3.LUT R0, R0, 0x1, RZ, 0xc0, !PT ;  /* 0x0000000100001812 */ /* 0x000fe200078ec0ff */
[----:B------:R-:W-:Y:S01]  /*7100*/  IMAD.MOV.U32 R66, RZ, RZ, 0x1 ;  /* 0x00000001ff427424 */ /* 0x000fe200078e00ff */
[----:B------:R-:W-:Y:S01]  /*7110*/  LOP3.LUT P4, R59, R45, 0xff, RZ, 0xc0, !PT ;  /* 0x000000ff2d3b7812 */ /* 0x000fe2000788c0ff */
[----:B------:R-:W-:Y:S01]  /*7120*/  USHF.L.U32 UR12, UR44, 0x6, URZ ;  /* 0x000000062c0c7899 */ /* 0x000fe200080006ff */
[----:B------:R-:W-:Y:S01]  /*7130*/  ISETP.NE.U32.OR P6, PT, R0, 0x1, !P1 ;  /* 0x000000010000780c */ /* 0x000fe20004fc5470 */
[----:B------:R-:W-:Y:S01]  /*7140*/  IMAD.U32 R0, RZ, RZ, UR48 ;  /* 0x00000030ff007e24 */ /* 0x000fe2000f8e00ff */
[----:B------:R-:W4:Y:S01]  /*7150*/  LDCU UR13, c[0x0][0xba0] ;  /* 0x00017400ff0d77ac */ /* 0x000f220008000800 */
[----:B------:R-:W-:Y:S01]  /*7160*/  SEL R5, RZ, 0xffffffff, P3 ;  /* 0xffffffffff057807 */ /* 0x000fe20001800000 */
[----:B------:R-:W-:Y:S01]  /*7170*/  IMAD.IADD R25, R23, 0x1, R2 ;  /* 0x0000000117197824 */ /* 0x000fe200078e0202 */
[----:B------:R-:W-:Y:S01]  /*7180*/  P2R R60, PR, RZ, 0x40 ;  /* 0x00000040ff3c7803 */ /* 0x000fe20000000000 */
[----:B------:R-:W-:Y:S01]  /*7190*/  IMAD.U32 R57, RZ, RZ, UR12 ;  /* 0x0000000cff397e24 */ /* 0x000fe2000f8e00ff */
[----:B------:R-:W-:Y:S01]  /*71a0*/  LEA R0, R0, UR45, 0x3 ;  /* 0x0000002d00007c11 */ /* 0x000fe2000f8e18ff */
[----:B------:R-:W-:Y:S01]  /*71b0*/  IMAD.U32 R64, RZ, RZ, UR48 ;  /* 0x00000030ff407e24 */ /* 0x000fe2000f8e00ff */
[----:B------:R-:W-:Y:S02]  /*71c0*/  @P2 SEL R5, R4, R5, !P4 ;  /* 0x0000000504052207 */ /* 0x000fe40006000000 */
[----:B------:R-:W-:Y:S02]  /*71d0*/  CS2R R38, SRZ ;  /* 0x0000000000267805 */ /* 0x000fe4000001ff00 */
[----:B------:R-:W-:Y:S02]  /*71e0*/  CS2R R36, SRZ ;  /* 0x0000000000247805 */ /* 0x000fe4000001ff00 */
[----:B------:R-:W-:Y:S02]  /*71f0*/  CS2R R30, SRZ ;  /* 0x00000000001e7805 */ /* 0x000fe4000001ff00 */
[----:B------:R-:W-:Y:S02]  /*7200*/  @P6 SHF.L.U32 R3, R27, 0x1f, RZ ;  /* 0x0000001f1b036819 */ /* 0x000fe400000006ff */
[----:B------:R-:W-:Y:S02]  /*7210*/  CS2R R28, SRZ ;  /* 0x00000000001c7805 */ /* 0x000fe4000001ff00 */
[----:B------:R-:W-:Y:S01]  /*7220*/  LOP3.LUT R5, R5, 0x1, RZ, 0xc0, !PT ;  /* 0x0000000105057812 */ /* 0x000fe200078ec0ff */
[----:B------:R4:W2:Y:S01]  /*7230*/  @P6 SYNCS.PHASECHK.TRANS64.TRYWAIT P1, [R0+URZ+0x110], R3 ;  /* 0x00011003000065a7 */ /* 0x0008a200080211ff */
[----:B-1----:R-:W-:Y:S02]  /*7240*/  UIMAD.WIDE.U32 UR4, UR12, UR9, URZ ;  /* 0x000000090c0472a5 */ /* 0x002fe4000f8e00ff */
[----:B------:R-:W-:Y:S01]  /*7250*/  ISETP.NE.U32.AND P5, PT, R5, 0x1, PT ;  /* 0x000000010500780c */ /* 0x000fe20003fa5070 */
[----:B------:R-:W-:Y:S01]  /*7260*/  UISETP.NE.AND UP0, UPT, UR8, 0x1, UPT ;  /* 0x000000010800788c */ /* 0x000fe2000bf05270 */
[----:B------:R-:W-:Y:S01]  /*7270*/  IADD3 R62, PT, PT, R63, UR45, R65 ;  /* 0x0000002d3f3e7c10 */ /* 0x000fe2000fffe041 */
[----:B------:R-:W-:Y:S01]  /*7280*/  USHF.R.U32.HI UR5, URZ, UR10, UR5 ;  /* 0x0000000aff057299 */ /* 0x000fe20008011605 */
[----:B------:R-:W-:Y:S03]  /*7290*/  P2R R67, PR, RZ, 0x20 ;  /* 0x00000020ff437803 */ /* 0x000fe60000000000 */
[----:B------:R-:W-:Y:S02]  /*72a0*/  USEL UR5, UR12, UR5, !UP0 ;  /* 0x000000050c057287 */ /* 0x000fe4000c000000 */
[----:B------:R-:W-:Y:S02]  /*72b0*/  UISETP.NE.AND UP0, UPT, UR11, 0x1, UPT ;  /* 0x000000010b00788c */ /* 0x000fe4000bf05270 */
[----:B---3--:R-:W-:Y:S02]  /*72c0*/  UIMAD.WIDE.U32 UR6, UR5, UR16, URZ ;  /* 0x00000010050672a5 */ /* 0x008fe4000f8e00ff */
[----:B------:R-:W-:Y:S02]  /*72d0*/  IMAD R7, RZ, RZ, -UR5 ;  /* 0x80000005ff077e24 */ /* 0x000fe4000f8e02ff */
[----:B------:R-:W-:Y:S02]  /*72e0*/  IMAD.U32 R56, RZ, RZ, UR5 ;  /* 0x00000005ff387e24 */ /* 0x000fe4000f8e00ff */
[----:B------:R-:W-:Y:S01]  /*72f0*/  IMAD R57, R7, UR8, R57 ;  /* 0x0000000807397c24 */ /* 0x000fe2000f8e0239 */
[----:B------:R-:W-:Y:S02]  /*7300*/  UMOV UR4, UR7 ;  /* 0x0000000700047c82 */ /* 0x000fe40008000000 */
[----:B------:R-:W-:Y:S01]  /*7310*/  USHF.R.U32.HI UR4, URZ, UR17, UR4 ;  /* 0x00000011ff047299 */ /* 0x000fe20008011604 */
[----:B----4-:R-:W-:Y:S03]  /*7320*/  SHF.L.U32 R3, R51, 0x1f, RZ ;  /* 0x0000001f33037819 */ /* 0x010fe600000006ff */
[----:B------:R-:W-:Y:S02]  /*7330*/  USEL UR4, UR5, UR4, !UP0 ;  /* 0x0000000405047287 */ /* 0x000fe4000c000000 */
[----:B------:R-:W-:Y:S01]  /*7340*/  UISETP.NE.AND UP0, UPT, UR18, 0x1, UPT ;  /* 0x000000011200788c */ /* 0x000fe2000bf05270 */
[----:B------:R1:W3:Y:S01]  /*7350*/  SYNCS.PHASECHK.TRANS64.TRYWAIT P0, [R58+URZ+0x160], R3 ;  /* 0x000160033a0075a7 */ /* 0x0002e200080011ff */
[----:B------:R-:W-:Y:S02]  /*7360*/  UIMAD.WIDE.U32 UR6, UR4, UR19, URZ ;  /* 0x00000013040672a5 */ /* 0x000fe4000f8e00ff */
[----:B------:R-:W-:Y:S02]  /*7370*/  IMAD.U32 R55, RZ, RZ, UR4 ;  /* 0x00000004ff377e24 */ /* 0x000fe4000f8e00ff */
[----:B------:R-:W-:Y:S01]  /*7380*/  IMAD R6, RZ, RZ, -UR4 ;  /* 0x80000004ff067e24 */ /* 0x000fe2000f8e02ff */
[----:B------:R-:W-:Y:S01]  /*7390*/  PLOP3.LUT P2, PT, PT, PT, UP0, 0x80, 0x8 ;  /* 0x000000000008781c */ /* 0x000fe20003f4f008 */
[----:B------:R-:W-:Y:S01]  /*73a0*/  IMAD.U32 R54, RZ, RZ, UR4 ;  /* 0x00000004ff367e24 */ /* 0x000fe2000f8e00ff */
[----:B------:R-:W-:Y:S01]  /*73b0*/  UMOV UR6, UR7 ;  /* 0x0000000700067c82 */ /* 0x000fe20008000000 */
[----:B------:R-:W-:Y:S01]  /*73c0*/  IMAD R56, R6, UR11, R56 ;  /* 0x0000000b06387c24 */ /* 0x000fe2000f8e0238 */
[----:B------:R-:W-:Y:S06]  /*73d0*/  USHF.R.U32.HI UR6, URZ, UR13, UR6 ;  /* 0x0000000dff067299 */ /* 0x000fec0008011606 */
[----:B------:R-:W-:Y:S05]  /*73e0*/  SEL R55, R55, UR6, !P2 ;  /* 0x0000000637377c07 */ /* 0x000fea000d000000 */
[----:B------:R-:W-:Y:S04]  /*73f0*/  IMAD.MOV R4, RZ, RZ, -R55 ;  /* 0x000000ffff047224 */ /* 0x000fe800078e0a37 */
[----:B------:R-:W-:Y:S01]  /*7400*/  IMAD R54, R4, UR18, R54 ;  /* 0x0000001204367c24 */ /* 0x000fe2000f8e0236 */
[----:B--2---:R-:W-:Y:S01]  /*7410*/  @P6 SEL R66, RZ, 0x1, !P1 ;  /* 0x00000001ff426807 */ /* 0x004fe20004800000 */
[----:B-1----:R-:W-:Y:S06]  /*7420*/  @!P6 BRA `(.L_x_112) ;  /* 0x000000000068e947 */ /* 0x002fec0003800000 */
[----:B------:R-:W-:Y:S01]  /*7430*/  LOP3.LUT P6, RZ, R44, 0x40, RZ, 0xc0, !PT ;  /* 0x000000402cff7812 */ /* 0x000fe200078cc0ff */
[----:B------:R-:W-:Y:S01]  /*7440*/  VIADD R2, R62, 0x200 ;  /* 0x000002003e027836 */ /* 0x000fe20000000000 */
[----:B------:R-:W-:Y:S01]  /*7450*/  ISETP.NE.AND P2, PT, R66, RZ, PT ;  /* 0x000000ff4200720c */ /* 0x000fe20003f45270 */
[----:B------:R-:W-:Y:S01]  /*7460*/  BSSY B0, `(.L_x_113) ;  /* 0x000000d000007945 */ /* 0x000fe20003800000 */
[----:B------:R-:W-:Y:S01]  /*7470*/  PLOP3.LUT P1, PT, PT, PT, PT, 0x8, 0x80 ;  /* 0x000000000080781c */ /* 0x000fe20003f2e170 */
[----:B------:R-:W-:Y:S01]  /*7480*/  @P5 VIADD R4, R62, 0x210 ;  /* 0x000002103e045836 */ /* 0x000fe20000000000 */
[----:B------:R-:W-:Y:S02]  /*7490*/  @P5 PLOP3.LUT P1, PT, P6, PT, PT, 0x80, 0x8 ;  /* 0x000000000008581c */ /* 0x000fe4000372f070 */
[----:B------:R-:W-:Y:S02]  /*74a0*/  CS2R R38, SRZ ;  /* 0x0000000000267805 */ /* 0x000fe4000001ff00 */
[----:B------:R-:W-:Y:S02]  /*74b0*/  CS2R R36, SRZ ;  /* 0x0000000000247805 */ /* 0x000fe4000001ff00 */
[----:B------:R-:W-:Y:S02]  /*74c0*/  CS2R R30, SRZ ;  /* 0x00000000001e7805 */ /* 0x000fe4000001ff00 */
[----:B------:R-:W-:Y:S05]  /*74d0*/  CS2R R28, SRZ ;  /* 0x00000000001c7805 */ /* 0x000fea000001ff00 */
[----:B------:R-:W-:Y:S01]  /*74e0*/  @P1 VIADD R4, R2, 0xfffffff0 ;  /* 0xfffffff002041836 */ /* 0x000fe20000000000 */
[----:B------:R-:W-:Y:S06]  /*74f0*/  @P2 BRA `(.L_x_114) ;  /* 0x00000000000c2947 */ /* 0x000fec0003800000 */
[----:B------:R-:W-:Y:S04]  /*7500*/  SHF.L.U32 R2, R27, 0x1f, RZ ;  /* 0x0000001f1b027819 */ /* 0x000fe800000006ff */
[----:B------:R-:W1:Y:S02]  /*7510*/  SYNCS.PHASECHK.TRANS64.TRYWAIT P1, [R0+URZ+0x110], R2 ;  /* 0x00011002000075a7 */ /* 0x000e6400080211ff */
[----:B-1----:R-:W-:Y:S05]  /*7520*/  @!P1 BRA `(.L_x_115) ;  /* 0x0000002000ec9947 */ /* 0x002fea0003800000 */
.L_x_114:
[----:B------:R-:W-:Y:S05]  /*7530*/  BSYNC B0 ;  /* 0x0000000000007941 */ /* 0x000fea0003800000 */
.L_x_113:
[----:B------:R-:W-:Y:S01]  /*7540*/  UIADD3 UR4, UPT, UPT, UR48, 0x1, URZ ;  /* 0x0000000130047890 */ /* 0x000fe2000fffe0ff */
[----:B------:R-:W-:Y:S03]  /*7550*/  ISETP.NE.AND P1, PT, R67, RZ, PT ;  /* 0x000000ff4300720c */ /* 0x000fe60003f25270 */
[----:B------:R-:W-:Y:S04]  /*7560*/  UISETP.NE.AND UP0, UPT, UR4, 0x3, UPT ;  /* 0x000000030400788c */ /* 0x000fe8000bf05270 */
[----:B------:R-:W-:Y:S02]  /*7570*/  USEL UR5, URZ, 0x1, UP0 ;  /* 0x00000001ff057887 */ /* 0x000fe40008000000 */
[----:B------:R-:W-:Y:S04]  /*7580*/  USEL UR4, UR4, URZ, UP0 ;  /* 0x000000ff04047287 */ /* 0x000fe80008000000 */
[----:B------:R2:W4:Y:S01]  /*7590*/  @P1 LDS.128 R36, [R4] ;  /* 0x0000000004241984 */ /* 0x0005220000000c00 */
[----:B------:R-:W-:Y:S01]  /*75a0*/  LOP3.LUT R27, R27, UR5, RZ, 0x3c, !PT ;  /* 0x000000051b1b7c12 */ /* 0x000fe2000f8e3cff */
[----:B------:R-:W-:Y:S02]  /*75b0*/  IMAD.U32 R64, RZ, RZ, UR4 ;  /* 0x00000004ff407e24 */ /* 0x000fe4000f8e00ff */
[----:B------:R2:W1:Y:S04]  /*75c0*/  @P1 LDS.128 R28, [R62+0x200] ;  /* 0x000200003e1c1984 */ /* 0x0004680000000c00 */
.L_x_112:
[----:B------:R-:W-:Y:S05]  /*75d0*/  BSYNC B1 ;  /* 0x0000000000017941 */ /* 0x000fea0003800000 */
.L_x_111:
[----:B-1----:R-:W-:Y:S04]  /*75e0*/  SHF.R.U32.HI R0, RZ, 0x15, R25 ;  /* 0x00000015ff007819 */ /* 0x002fe80000011619 */
[----:B------:R-:W-:Y:S01]  /*75f0*/  LOP3.LUT P1, RZ, R0, 0x3, R46, 0x48, !PT ;  /* 0x0000000300ff7812 */ /* 0x000fe2000782482e */
[----:B------:R-:W-:Y:S01]  /*7600*/  @!UPT UIADD3 URZ, UPT, UPT, URZ, URZ, URZ ;  /* 0x000000fffffff290 */ /* 0x000fe2000fffe0ff */
[----:B---3--:R-:W-:Y:S11]  /*7610*/  @P0 BRA `(.L_x_116) ;  /* 0x0000000000080947 */ /* 0x008ff60003800000 */
[----:B------:R-:W1:Y:S02]  /*7620*/  SYNCS.PHASECHK.TRANS64.TRYWAIT P0, [R58+URZ+0x160], R3 ;  /* 0x000160033a0075a7 */ /* 0x000e6400080011ff */
[----:B-1----:R-:W-:Y:S05]  /*7630*/  @!P0 BRA `(.L_x_117) ;  /* 0x0000002000bc8947 */ /* 0x002fea0003800000 */
.L_x_116:
[----:B------:R-:W-:Y:S05]  /*7640*/  @!P1 BRA `(.L_x_118) ;  /* 0x0000000000409947 */ /* 0x000fea0003800000 */
[----:B------:R-:W3:Y:S01]  /*7650*/  LDCU.64 UR8, c[0x4][0x70] ;  /* 0x01000e00ff0877ac */ /* 0x000ee20008000a00 */
[----:B-1----:R-:W-:Y:S01]  /*7660*/  MOV R3, 0x0 ;  /* 0x0000000000037802 */ /* 0x002fe20000000f00 */
[----:B------:R-:W-:Y:S02]  /*7670*/  HFMA2 R12, -RZ, RZ, 0, 5.9604644775390625e-08 ;  /* 0x00000001ff0c7431 */ /* 0x000fe400000001ff */
[----:B------:R-:W-:Y:S02]  /*7680*/  IMAD.MOV.U32 R8, RZ, RZ, 0x192 ;  /* 0x00000192ff087424 */ /* 0x000fe400078e00ff */
[----:B------:R-:W-:Y:S01]  /*7690*/  IMAD.MOV.U32 R13, RZ, RZ, RZ ;  /* 0x000000ffff0d7224 */ /* 0x000fe200078e00ff */
[----:B------:R-:W1:Y:S01]  /*76a0*/  LDCU.64 UR6, c[0x4][0x78] ;  /* 0x01000f00ff0677ac */ /* 0x000e620008000a00 */
[----:B------:R-:W4:Y:S01]  /*76b0*/  LDC.64 R2, c[0x4][R3] ;  /* 0x0100000003027b82 */ /* 0x000f220000000a00 */
[----:B------:R-:W5:Y:S01]  /*76c0*/  LDCU.64 UR4, c[0x4][0x10] ;  /* 0x01000200ff0477ac */ /* 0x000f620008000a00 */
[----:B---3--:R-:W-:Y:S01]  /*76d0*/  MOV R5, UR9 ;  /* 0x0000000900057c02 */ /* 0x008fe20008000f00 */
[----:B--2---:R-:W-:Y:S01]  /*76e0*/  IMAD.U32 R4, RZ, RZ, UR8 ;  /* 0x00000008ff047e24 */ /* 0x004fe2000f8e00ff */
[----:B-1----:R-:W-:Y:S01]  /*76f0*/  MOV R7, UR7 ;  /* 0x0000000700077c02 */ /* 0x002fe20008000f00 */
[----:B------:R-:W-:Y:S01]  /*7700*/  IMAD.U32 R6, RZ, RZ, UR6 ;  /* 0x00000006ff067e24 */ /* 0x000fe2000f8e00ff */
[----:B-----5:R-:W-:Y:S01]  /*7710*/  MOV R11, UR5 ;  /* 0x00000005000b7c02 */ /* 0x020fe20008000f00 */
[----:B------:R-:W-:Y:S02]  /*7720*/  IMAD.U32 R10, RZ, RZ, UR4 ;  /* 0x00000004ff0a7e24 */ /* 0x000fe4000f8e00ff */
[----:B------:R-:W-:Y:S07]  /*7730*/  LEPC R20, `(.L_x_118) ;  /* 0x000000001014794e */ /* 0x000fee0000000000 */
[----:B----4-:R-:W-:Y:S05]  /*7740*/  CALL.ABS.NOINC R2 ;  /* 0x0000000002007343 */ /* 0x010fea0003c00000 */
.L_x_118:
[----:B------:R-:W-:Y:S05]  /*7750*/  WARPSYNC.ALL ;  /* 0x0000000000007948 */ /* 0x000fea0003800000 */
[----:B------:R-:W-:Y:S01]  /*7760*/  R2UR UR4, R25 ;  /* 0x00000000190472ca */ /* 0x000fe200000e0000 */
[--C-:B-1----:R-:W-:Y:S01]  /*7770*/  HADD2.F32 R3, -RZ, R28.reuse.H0_H0 ;  /* 0x2000001cff037230 */ /* 0x102fe20000004100 */
[----:B------:R-:W-:Y:S01]  /*7780*/  MOV R61, 0x10 ;  /* 0x00000010003d7802 */ /* 0x000fe20000000f00 */
[--C-:B------:R-:W-:Y:S01]  /*7790*/  HADD2.F32 R20, -RZ, R29.reuse.H0_H0 ;  /* 0x2000001dff147230 */ /* 0x100fe20000004100 */
[----:B------:R-:W-:Y:S01]  /*77a0*/  LOP3.LUT P6, RZ, R44, 0x40, RZ, 0xc0, !PT ;  /* 0x000000402cff7812 */ /* 0x000fe200078cc0ff */
[----:B------:R-:W-:Y:S01]  /*77b0*/  BSSY.RECONVERGENT B0, `(.L_x_119) ;  /* 0x0000057000007945 */ /* 0x000fe20003800200 */
[----:B------:R-:W-:Y:S02]  /*77c0*/  ISETP.NE.AND P0, PT, R53, RZ, PT ;  /* 0x000000ff3500720c */ /* 0x000fe40003f05270 */
[----:B------:R-:W-:Y:S05]  /*77d0*/  SEL R61, R61, 0xfffffff0, !P6 ;  /* 0xfffffff03d3d7807 */ /* 0x000fea0007000000 */
[----:B--2---:R-:W1:Y:S02]  /*77e0*/  LDTM.x16 R4, tmem[UR4] ;  /* 0x00000004000479ee */ /* 0x004e640008240000 */
[C---:B-1----:R-:W-:Y:S01]  /*77f0*/  FMUL R0, R24.reuse, R4 ;  /* 0x0000000418007220 */ /* 0x042fe20000400000 */
[----:B------:R-:W-:Y:S02]  /*7800*/  HADD2.F32 R4, -RZ, R28.H1_H1 ;  /* 0x3000001cff047230 */ /* 0x000fe40000004100 */
[C---:B------:R-:W-:Y:S01]  /*7810*/  FMUL R2, R24.reuse, R5 ;  /* 0x0000000518027220 */ /* 0x040fe20000400000 */
[----:B------:R-:W-:Y:S01]  /*7820*/  FMUL R5, R24, R9 ;  /* 0x0000000918057220 */ /* 0x000fe20000400000 */
[----:B------:R-:W-:Y:S01]  /*7830*/  FFMA R0, R26, R3, R0 ;  /* 0x000000031a007223 */ /* 0x000fe20000000000 */
[----:B------:R-:W-:Y:S01]  /*7840*/  FMUL R9, R24, R13 ;  /* 0x0000000d18097220 */ /* 0x000fe20000400000 */
[----:B------:R-:W-:Y:S01]  /*7850*/  FFMA R2, R26, R4, R2 ;  /* 0x000000041a027223 */ /* 0x000fe20000000002 */
[C---:B------:R-:W-:Y:S01]  /*7860*/  FMUL R4, R24.reuse, R8 ;  /* 0x0000000818047220 */ /* 0x040fe20000400000 */
[C---:B------:R-:W-:Y:S01]  /*7870*/  FMUL R8, R24.reuse, R12 ;  /* 0x0000000c18087220 */ /* 0x040fe20000400000 */
[C---:B------:R-:W-:Y:S01]  /*7880*/  FMUL R12, R24.reuse, R16 ;  /* 0x00000010180c7220 */ /* 0x040fe20000400000 */
[C---:B------:R-:W-:Y:S01]  /*7890*/  FMUL R3, R24.reuse, R6 ;  /* 0x0000000618037220 */ /* 0x040fe20000400000 */
[----:B------:R-:W-:Y:S01]  /*78a0*/  FMUL R13, R24, R17 ;  /* 0x00000011180d7220 */ /* 0x000fe20000400000 */
[----:B------:R-:W-:Y:S01]  /*78b0*/  HADD2.F32 R16, -RZ, R29.H1_H1 ;  /* 0x3000001dff107230 */ /* 0x000fe20000004100 */
[----:B------:R-:W-:Y:S01]  /*78c0*/  F2FP.F16.F32.PACK_AB R32, R2, R0 ;  /* 0x000000000220723e */ /* 0x000fe200000000ff */
[----:B------:R-:W-:Y:S01]  /*78d0*/  FMUL R7, R24, R7 ;  /* 0x0000000718077220 */ /* 0x000fe20000400000 */
[--C-:B------:R-:W-:Y:S02]  /*78e0*/  HADD2.F32 R17, -RZ, R30.reuse.H0_H0 ;  /* 0x2000001eff117230 */ /* 0x100fe40000004100 */
[C---:B------:R-:W-:Y:S01]  /*78f0*/  FFMA R3, R26.reuse, R20, R3 ;  /* 0x000000141a037223 */ /* 0x040fe20000000003 */
[----:B------:R-:W-:Y:S02]  /*7900*/  HADD2.F32 R0, -RZ, R30.H1_H1 ;  /* 0x3000001eff007230 */ /* 0x000fe40000004100 */
[C---:B------:R-:W-:Y:S01]  /*7910*/  FFMA R7, R26.reuse, R16, R7 ;  /* 0x000000101a077223 */ /* 0x040fe20000000007 */
[--C-:B------:R-:W-:Y:S02]  /*7920*/  HADD2.F32 R2, -RZ, R31.reuse.H0_H0 ;  /* 0x2000001fff027230 */ /* 0x100fe40000004100 */
[----:B------:R-:W-:Y:S01]  /*7930*/  FFMA R4, R26, R17, R4 ;  /* 0x000000111a047223 */ /* 0x000fe20000000004 */
[----:B------:R-:W-:Y:S01]  /*7940*/  FMUL R6, R24, R10 ;  /* 0x0000000a18067220 */ /* 0x000fe20000400000 */
[----:B------:R-:W-:Y:S01]  /*7950*/  FFMA R5, R26, R0, R5 ;  /* 0x000000001a057223 */ /* 0x000fe20000000005 */
[----:B------:R-:W-:Y:S02]  /*7960*/  HADD2.F32 R16, -RZ, R31.H1_H1 ;  /* 0x3000001fff107230 */ /* 0x000fe40000004100 */
[----:B------:R-:W-:Y:S01]  /*7970*/  FMUL R11, R24, R11 ;  /* 0x0000000b180b7220 */ /* 0x000fe20000400000 */
[--C-:B----4-:R-:W-:Y:S02]  /*7980*/  HADD2.F32 R0, -RZ, R36.reuse.H0_H0 ;  /* 0x20000024ff007230 */ /* 0x110fe40000004100 */
[C---:B------:R-:W-:Y:S01]  /*7990*/  FFMA R6, R26.reuse, R2, R6 ;  /* 0x000000021a067223 */ /* 0x040fe20000000006 */
[----:B------:R-:W-:Y:S01]  /*79a0*/  F2FP.F16.F32.PACK_AB R33, R7, R3 ;  /* 0x000000030721723e */ /* 0x000fe200000000ff */
[C---:B------:R-:W-:Y:S01]  /*79b0*/  FFMA R11, R26.reuse, R16, R11 ;  /* 0x000000101a0b7223 */ /* 0x040fe2000000000b */
[----:B------:R-:W-:Y:S02]  /*79c0*/  HADD2.F32 R2, -RZ, R36.H1_H1 ;  /* 0x30000024ff027230 */ /* 0x000fe40000004100 */
[----:B------:R-:W-:Y:S01]  /*79d0*/  FFMA R8, R26, R0, R8 ;  /* 0x000000001a087223 */ /* 0x000fe20000000008 */
[--C-:B------:R-:W-:Y:S02]  /*79e0*/  HADD2.F32 R3, -RZ, R37.reuse.H0_H0 ;  /* 0x20000025ff037230 */ /* 0x100fe40000004100 */
[C---:B------:R-:W-:Y:S01]  /*79f0*/  FMUL R10, R24.reuse, R14 ;  /* 0x0000000e180a7220 */ /* 0x040fe20000400000 */
[----:B------:R-:W-:Y:S02]  /*7a00*/  HADD2.F32 R0, -RZ, R37.H1_H1 ;  /* 0x30000025ff007230 */ /* 0x000fe40000004100 */
[----:B------:R-:W-:Y:S01]  /*7a10*/  FMUL R15, R24, R15 ;  /* 0x0000000f180f7220 */ /* 0x000fe20000400000 */
[C---:B------:R-:W-:Y:S01]  /*7a20*/  FFMA R9, R26.reuse, R2, R9 ;  /* 0x000000021a097223 */ /* 0x040fe20000000009 */
[C---:B------:R-:W-:Y:S01]  /*7a30*/  FFMA R10, R26.reuse, R3, R10 ;  /* 0x000000031a0a7223 */ /* 0x040fe2000000000a */
[--C-:B------:R-:W-:Y:S02]  /*7a40*/  HADD2.F32 R2, -RZ, R38.reuse.H0_H0 ;  /* 0x20000026ff027230 */ /* 0x100fe40000004100 */
[----:B------:R-:W-:Y:S01]  /*7a50*/  FFMA R15, R26, R0, R15 ;  /* 0x000000001a0f7223 */ /* 0x000fe2000000000f */
[----:B------:R-:W-:Y:S01]  /*7a60*/  HADD2.F32 R3, -RZ, R38.H1_H1 ;  /* 0x30000026ff037230 */ /* 0x000fe20000004100 */
[----:B------:R-:W-:Y:S01]  /*7a70*/  F2FP.F16.F32.PACK_AB R34, R5, R4 ;  /* 0x000000040522723e */ /* 0x000fe200000000ff */
[--C-:B------:R-:W-:Y:S02]  /*7a80*/  HADD2.F32 R0, -RZ, R39.reuse.H0_H0 ;  /* 0x20000027ff007230 */ /* 0x100fe40000004100 */
[C---:B------:R-:W-:Y:S01]  /*7a90*/  FMUL R14, R24.reuse, R18 ;  /* 0x00000012180e7220 */ /* 0x040fe20000400000 */
[----:B------:R-:W-:Y:S02]  /*7aa0*/  HADD2.F32 R4, -RZ, R39.H1_H1 ;  /* 0x30000027ff047230 */ /* 0x000fe40000004100 */
[----:B------:R-:W-:Y:S01]  /*7ab0*/  FMUL R19, R24, R19 ;  /* 0x0000001318137220 */ /* 0x000fe20000400000 */
[----:B------:R-:W-:Y:S01]  /*7ac0*/  F2FP.F16.F32.PACK_AB R35, R11, R6 ;  /* 0x000000060b23723e */ /* 0x000fe200000000ff */
[C---:B------:R-:W-:Y:S01]  /*7ad0*/  FFMA R12, R26.reuse, R2, R12 ;  /* 0x000000021a0c7223 */ /* 0x040fe2000000000c */
[C---:B------:R-:W-:Y:S01]  /*7ae0*/  FFMA R13, R26.reuse, R3, R13 ;  /* 0x000000031a0d7223 */ /* 0x040fe2000000000d */
[C---:B------:R-:W-:Y:S01]  /*7af0*/  FFMA R14, R26.reuse, R0, R14 ;  /* 0x000000001a0e7223 */ /* 0x040fe2000000000e */
[----:B------:R-:W-:Y:S01]  /*7b00*/  FFMA R19, R26, R4, R19 ;  /* 0x000000041a137223 */ /* 0x000fe20000000013 */
[----:B------:R1:W-:Y:S01]  /*7b10*/  STS.128 [R62+0x200], R32 ;  /* 0x000200203e007388 */ /* 0x0003e20000000c00 */
[----:B------:R-:W-:Y:S02]  /*7b20*/  F2FP.F16.F32.PACK_AB R8, R9, R8 ;  /* 0x000000080908723e */ /* 0x000fe400000000ff */
[----:B------:R-:W-:Y:S02]  /*7b30*/  F2FP.F16.F32.PACK_AB R9, R15, R10 ;  /* 0x0000000a0f09723e */ /* 0x000fe400000000ff */
[----:B------:R-:W-:Y:S02]  /*7b40*/  F2FP.F16.F32.PACK_AB R10, R13, R12 ;  /* 0x0000000c0d0a723e */ /* 0x000fe400000000ff */
[----:B------:R-:W-:Y:S02]  /*7b50*/  F2FP.F16.F32.PACK_AB R11, R19, R14 ;  /* 0x0000000e130b723e */ /* 0x000fe400000000ff */
[----:B------:R-:W-:Y:S05]  /*7b60*/  IADD3 R0, PT, PT, R62, R61, RZ ;  /* 0x0000003d3e007210 */ /* 0x000fea0007ffe0ff */
[----:B------:R1:W-:Y:S01]  /*7b70*/  STS.128 [R0+0x200], R8 ;  /* 0x0002000800007388 */ /* 0x0003e20000000c00 */
[----:B------:R-:W-:Y:S01]  /*7b80*/  @!PT LDS RZ, [RZ] ;  /* 0x00000000fffff984 */ /* 0x000fe20000000800 */
[----:B------:R-:W-:Y:S01]  /*7b90*/  @!PT LDS RZ, [RZ] ;  /* 0x00000000fffff984 */ /* 0x000fe20000000800 */
[----:B------:R-:W-:Y:S01]  /*7ba0*/  @!PT LDS RZ, [RZ] ;  /* 0x00000000fffff984 */ /* 0x000fe20000000800 */
[----:B------:R-:W-:Y:S01]  /*7bb0*/  @!PT LDS RZ, [RZ] ;  /* 0x00000000fffff984 */ /* 0x000fe20000000800 */
[----:B------:R2:W-:Y:S07]  /*7bc0*/  MEMBAR.ALL.CTA ;  /* 0x0000000000007992 */ /* 0x0005ee0000008000 */
[----:B--2---:R-:W2:Y:S02]  /*7bd0*/  FENCE.VIEW.ASYNC.S ;  /* 0x00000000000073c6 */ /* 0x004ea40000000000 */
[----:B--2---:R-:W-:Y:S06]  /*7be0*/  BAR.SYNC.DEFER_BLOCKING 0x1, 0x80 ;  /* 0x0042000000007b1d */ /* 0x004fec0000010000 */
[----:B------:R-:W-:Y:S05]  /*7bf0*/  @P0 BRA `(.L_x_120) ;  /* 0x0000000000480947 */ /* 0x000fea0003800000 */
[----:B------:R-:W2:Y:S01]  /*7c00*/  LDCU.64 UR14, c[0x0][0x348] ;  /* 0x00006900ff0e77ac */ /* 0x000ea20008000a00 */
[----:B------:R-:W-:Y:S02]  /*7c10*/  R2UR UR6, R63 ;  /* 0x000000003f0672ca */ /* 0x000fe400000e0000 */
[----:B------:R-:W-:Y:S01]  /*7c20*/  R2UR UR10, R57 ;  /* 0x00000000390a72ca */ /* 0x000fe200000e0000 */
[----:B------:R-:W-:Y:S01]  /*7c30*/  UMOV UR9, UR47 ;  /* 0x0000002f00097c82 */ /* 0x000fe20008000000 */
[----:B------:R-:W-:Y:S01]  /*7c40*/  R2UR UR11, R56 ;  /* 0x00000000380b72ca */ /* 0x000fe200000e0000 */
[----:B------:R-:W-:Y:S01]  /*7c50*/  UIADD3 UR7, UPT, UPT, UR47, 0x20, URZ ;  /* 0x000000202f077890 */ /* 0x000fe2000fffe0ff */
[----:B------:R-:W-:Y:S02]  /*7c60*/  R2UR UR12, R54 ;  /* 0x00000000360c72ca */ /* 0x000fe400000e0000 */
[----:B------:R-:W-:Y:S05]  /*7c70*/  R2UR UR13, R55 ;  /* 0x00000000370d72ca */ /* 0x000fea00000e0000 */
[----:B------:R-:W-:Y:S02]  /*7c80*/  UIADD3 UR6, UPT, UPT, UR45, UR6, URZ ;  /* 0x000000062d067290 */ /* 0x000fe4000fffe0ff */
[----:B--2---:R-:W-:Y:S02]  /*7c90*/  UIADD3 UR4, UP0, UPT, UR14, 0x780, URZ ;  /* 0x000007800e047890 */ /* 0x004fe4000ff1e0ff */
[----:B------:R-:W-:Y:S02]  /*7ca0*/  UIADD3 UR8, UPT, UPT, UR6, 0x200, URZ ;  /* 0x0000020006087890 */ /* 0x000fe4000fffe0ff */
[----:B------:R-:W-:Y:S02]  /*7cb0*/  UIADD3.X UR5, UPT, UPT, URZ, UR15, URZ, UP0, !UPT ;  /* 0x0000000fff057290 */ /* 0x000fe400087fe4ff */
[----:B------:R-:W-:Y:S07]  /*7cc0*/  UIADD3 UR6, UPT, UPT, UR6, 0xa00, URZ ;  /* 0x00000a0006067890 */ /* 0x000fee000fffe0ff */
[----:B------:R2:W-:Y:S02]  /*7cd0*/  UTMASTG.5D.IM2COL [UR8], [UR4] ;  /* 0x00000008040073b5 */ /* 0x0005e40008060000 */
[----:B--2---:R-:W-:Y:S01]  /*7ce0*/  UMOV UR8, UR6 ;  /* 0x0000000600087c82 */ /* 0x004fe20008000000 */
[----:B------:R-:W-:Y:S02]  /*7cf0*/  UMOV UR9, UR7 ;  /* 0x0000000700097c82 */ /* 0x000fe40008000000 */
[----:B------:R2:W-:Y:S02]  /*7d00*/  UTMASTG.5D.IM2COL [UR8], [UR4] ;  /* 0x00000008040073b5 */ /* 0x0005e40008060000 */
[----:B--2---:R0:W-:Y:S02]  /*7d10*/  UTMACMDFLUSH ;  /* 0x00000000000079b7 */ /* 0x0041e40000000000 */
.L_x_120:
[----:B------:R-:W-:Y:S05]  /*7d20*/  BSYNC.RECONVERGENT B0 ;  /* 0x0000000000007941 */ /* 0x000fea0003800200 */
.L_x_119:
[----:B------:R-:W-:Y:S01]  /*7d30*/  UIADD3 UR46, UPT, UPT, UR48, 0x1, URZ ;  /* 0x00000001302e7890 */ /* 0x000fe2000fffe0ff */
[----:B------:R-:W-:Y:S03]  /*7d40*/  BSSY.RECONVERGENT B0, `(.L_x_121) ;  /* 0x0000005000007945 */ /* 0x000fe60003800200 */
[----:B------:R-:W-:Y:S04]  /*7d50*/  UISETP.NE.AND UP0, UPT, UR46, 0x3, UPT ;  /* 0x000000032e00788c */ /* 0x000fe8000bf05270 */
[----:B------:R-:W-:Y:S01]  /*7d60*/  USEL UR44, UR46, URZ, UP0 ;  /* 0x000000ff2e2c7287 */ /* 0x000fe20008000000 */
[----:B------:R-:W-:Y:S11]  /*7d70*/  @P0 BRA `(.L_x_122) ;  /* 0x0000000000040947 */ /* 0x000ff60003800000 */
[----:B------:R-:W-:Y:S04]  /*7d80*/  DEPBAR.LE SB0, 0x1 ;  /* 0x000080400000791a */ /* 0x000fe80000000000 */
.L_x_122:
[----:B------:R-:W-:Y:S05]  /*7d90*/  BSYNC.RECONVERGENT B0 ;  /* 0x0000000000007941 */ /* 0x000fea0003800200 */
.L_x_121:
[----:B------:R-:W-:Y:S01]  /*7da0*/  BAR.SYNC.DEFER_BLOCKING 0x1, 0x80 ;  /* 0x0042000000007b1d */ /* 0x000fe20000010000 */
[----:B------:R-:W-:Y:S01]  /*7db0*/  ISETP.NE.AND P1, PT, R60, RZ, PT ;  /* 0x000000ff3c00720c */ /* 0x000fe20003f25270 */
[----:B------:R-:W-:Y:S01]  /*7dc0*/  UISETP.NE.AND UP0, UPT, UR50, URZ, UPT ;  /* 0x000000ff3200728c */ /* 0x000fe2000bf05270 */
[----:B------:R-:W-:Y:S11]  /*7dd0*/  LEA R3, R64, UR45, 0x3 ;  /* 0x0000002d40037c11 */ /* 0x000ff6000f8e18ff */
[----:B------:R-:W-:Y:S01]  /*7de0*/  @P1 SHF.L.U32 R4, R27, 0x1f, RZ ;  /* 0x0000001f1b041819 */ /* 0x000fe200000006ff */
[----:B------:R-:W-:Y:S06]  /*7df0*/  BRA.U !UP0, `(.L_x_123) ;  /* 0x0000000108247547 */ /* 0x000fec000b800000 */
[----:B-1----:R-:W1:Y:S01]  /*7e00*/  S2R R0, SR_CgaCtaId ;  /* 0x0000000000007919 */ /* 0x002e620000008800 */
[----:B------:R-:W-:Y:S01]  /*7e10*/  IMAD.U32 R2, RZ, RZ, UR49 ;  /* 0x00000031ff027e24 */ /* 0x000fe2000f8e00ff */
[----:B------:R-:W-:Y:S04]  /*7e20*/  UIADD3 UR4, UPT, UPT, UR49, 0x1, URZ ;  /* 0x0000000131047890 */ /* 0x000fe8000fffe0ff */
[----:B------:R-:W-:Y:S01]  /*7e30*/  @P1 LEA R2, R2, UR45, 0x3 ;  /* 0x0000002d02021c11 */ /* 0x000fe2000f8e18ff */
[----:B------:R-:W-:Y:S04]  /*7e40*/  UISETP.NE.AND UP0, UPT, UR4, 0x3, UPT ;  /* 0x000000030400788c */ /* 0x000fe8000bf05270 */
[----:B------:R-:W-:Y:S01]  /*7e50*/  @P1 VIADD R2, R2, 0x128 ;  /* 0x0000012802021836 */ /* 0x000fe20000000000 */
[----:B------:R-:W-:Y:S04]  /*7e60*/  USEL UR49, UR4, URZ, UP0 ;  /* 0x000000ff04317287 */ /* 0x000fe80008000000 */
[----:B-1----:R-:W-:Y:S04]  /*7e70*/  @P1 PRMT R0, R0, 0x654, R2 ;  /* 0x0000065400001816 */ /* 0x002fe80000000002 */
[----:B------:R2:W-:Y:S04]  /*7e80*/  @P1 SYNCS.ARRIVE.TRANS64.RED.A1T0 RZ, [R0+URZ], RZ ;  /* 0x000000ff00ff19a7 */ /* 0x0005e800081004ff */
.L_x_123:
[----:B------:R-:W3:Y:S01]  /*7e90*/  @P1 SYNCS.PHASECHK.TRANS64.TRYWAIT P0, [R3+URZ+0x110], R4 ;  /* 0x00011004030015a7 */ /* 0x000ee200080011ff */
[----:B------:R-:W-:Y:S01]  /*7ea0*/  BSSY B1, `(.L_x_124) ;  /* 0x0000012000017945 */ /* 0x000fe20003800000 */
[----:B---3--:R-:W-:Y:S03]  /*7eb0*/  @P1 SEL R66, RZ, 0x1, !P0 ;  /* 0x00000001ff421807 */ /* 0x008fe60004000000 */
[----:B------:R-:W-:Y:S05]  /*7ec0*/  @!P1 BRA `(.L_x_125) ;  /* 0x00000000003c9947 */ /* 0x000fea0003800000 */
[----:B------:R-:W-:Y:S01]  /*7ed0*/  ISETP.NE.AND P1, PT, R67, RZ, PT ;  /* 0x000000ff4300720c */ /* 0x000fe20003f25270 */
[----:B------:R-:W-:Y:S01]  /*7ee0*/  BSSY B0, `(.L_x_126) ;  /* 0x0000009000007945 */ /* 0x000fe20003800000 */
[----:B------:R-:W-:Y:S11]  /*7ef0*/  ISETP.NE.AND P0, PT, R66, RZ, PT ;  /* 0x000000ff4200720c */ /* 0x000ff60003f05270 */
[----:B------:R-:W-:Y:S05]  /*7f00*/  @P1 IMAD R64, R64, 0x1000, R65 ;  /* 0x0000100040401824 */ /* 0x000fea00078e0241 */
[----:B-12---:R-:W-:Y:S05]  /*7f10*/  @P1 IADD3 R0, PT, PT, R64, UR45, RZ ;  /* 0x0000002d40001c10 */ /* 0x006fea000fffe0ff */
[----:B------:R-:W-:Y:S01]  /*7f20*/  @P1 IMAD.IADD R0, R61, 0x1, R0 ;  /* 0x000000013d001824 */ /* 0x000fe200078e0200 */
[----:B------:R-:W-:Y:S06]  /*7f30*/  @P0 BRA `(.L_x_127) ;  /* 0x00000000000c0947 */ /* 0x000fec0003800000 */
[----:B------:R-:W-:Y:S04]  /*7f40*/  SHF.L.U32 R27, R27, 0x1f, RZ ;  /* 0x0000001f1b1b7819 */ /* 0x000fe800000006ff */
[----:B------:R-:W1:Y:S02]  /*7f50*/  SYNCS.PHASECHK.TRANS64.TRYWAIT P0, [R3+URZ+0x110], R27 ;  /* 0x0001101b030075a7 */ /* 0x000e6400080011ff */
[----:B-1----:R-:W-:Y:S05]  /*7f60*/  @!P0 BRA `(.L_x_128) ;  /* 0x0000001800848947 */ /* 0x002fea0003800000 */
.L_x_127:
[----:B------:R-:W-:Y:S05]  /*7f70*/  BSYNC B0 ;  /* 0x0000000000007941 */ /* 0x000fea0003800000 */
.L_x_126:
[----:B------:R-:W-:Y:S11]  /*7f80*/  ISETP.NE.AND P0, PT, R67, RZ, PT ;  /* 0x000000ff4300720c */ /* 0x000ff60003f05270 */
[----:B------:R-:W-:Y:S02]  /*7f90*/  @!UPT UIADD3 URZ, UPT, UPT, URZ, URZ, URZ ;  /* 0x000000fffffff290 */ /* 0x000fe4000fffe0ff */
[----:B------:R3:W4:Y:S04]  /*7fa0*/  @P0 LDS.128 R28, [R64+UR45+0x200] ;  /* 0x0002002d401c0984 */ /* 0x0007280008000c00 */
[----:B------:R3:W2:Y:S02]  /*7fb0*/  @P0 LDS.128 R36, [R0+0x200] ;  /* 0x0002000000240984 */ /* 0x0006a40000000c00 */
.L_x_125:
[----:B------:R-:W-:Y:S05]  /*7fc0*/  BSYNC B1 ;  /* 0x0000000000017941 */ /* 0x000fea0003800000 */
.L_x_124:
[----:B-123--:R-:W-:Y:S05]  /*7fd0*/  VIADD R0, R25, 0x10 ;  /* 0x0000001019007836 */ /* 0x00efea0000000000 */
[----:B------:R-:W-:Y:S04]  /*7fe0*/  SHF.R.U32.HI R0, RZ, 0x15, R0 ;  /* 0x00000015ff007819 */ /* 0x000fe80000011600 */
[----:B------:R-:W-:Y:S11]  /*7ff0*/  LOP3.LUT P0, RZ, R0, 0x3, R46, 0x48, !PT ;  /* 0x0000000300ff7812 */ /* 0x000ff6000780482e */
[----:B------:R-:W-:Y:S02]  /*8000*/  @!UPT UIADD3 URZ, UPT, UPT, URZ, URZ, URZ ;  /* 0x000000fffffff290 */ /* 0x000fe4000fffe0ff */
[----:B------:R-:W-:Y:S05]  /*8010*/  @!P0 BRA `(.L_x_129) ;  /* 0x0000000000408947 */ /* 0x000fea0003800000 */
[----:B------:R-:W1:Y:S01]  /*8020*/  LDCU.64 UR8, c[0x4][0x70] ;  /* 0x01000e00ff0877ac */ /* 0x000e620008000a00 */
[----:B------:R-:W-:Y:S01]  /*8030*/  MOV R3, 0x0 ;  /* 0x0000000000037802 */ /* 0x000fe20000000f00 */
[----:B------:R-:W-:Y:S02]  /*8040*/  HFMA2 R12, -RZ, RZ, 0, 5.9604644775390625e-08 ;  /* 0x00000001ff0c7431 */ /* 0x000fe400000001ff */
[----:B------:R-:W-:Y:S02]  /*8050*/  IMAD.MOV.U32 R8, RZ, RZ, 0x192 ;  /* 0x00000192ff087424 */ /* 0x000fe400078e00ff */
[----:B------:R-:W-:Y:S01]  /*8060*/  IMAD.MOV.U32 R13, RZ, RZ, RZ ;  /* 0x000000ffff0d7224 */ /* 0x000fe200078e00ff */
[----:B------:R-:W2:Y:S01]  /*8070*/  LDCU.64 UR6, c[0x4][0x78] ;  /* 0x01000f00ff0677ac */ /* 0x000ea20008000a00 */
[----:B------:R-:W3:Y:S01]  /*8080*/  LDC.64 R2, c[0x4][R3] ;  /* 0x0100000003027b82 */ /* 0x000ee20000000a00 */
[----:B------:R-:W5:Y:S01]  /*8090*/  LDCU.64 UR4, c[0x4][0x10] ;  /* 0x01000200ff0477ac */ /* 0x000f620008000a00 */
[----:B-1----:R-:W-:Y:S01]  /*80a0*/  MOV R5, UR9 ;  /* 0x0000000900057c02 */ /* 0x002fe20008000f00 */
[----:B------:R-:W-:Y:S01]  /*80b0*/  IMAD.U32 R4, RZ, RZ, UR8 ;  /* 0x00000008ff047e24 */ /* 0x000fe2000f8e00ff */
[----:B--2---:R-:W-:Y:S01]  /*80c0*/  MOV R7, UR7 ;  /* 0x0000000700077c02 */ /* 0x004fe20008000f00 */
[----:B------:R-:W-:Y:S01]  /*80d0*/  IMAD.U32 R6, RZ, RZ, UR6 ;  /* 0x00000006ff067e24 */ /* 0x000fe2000f8e00ff */
[----:B-----5:R-:W-:Y:S01]  /*80e0*/  MOV R11, UR5 ;  /* 0x00000005000b7c02 */ /* 0x020fe20008000f00 */
[----:B------:R-:W-:Y:S02]  /*80f0*/  IMAD.U32 R10, RZ, RZ, UR4 ;  /* 0x00000004ff0a7e24 */ /* 0x000fe4000f8e00ff */
[----:B------:R-:W-:Y:S07]  /*8100*/  LEPC R20, `(.L_x_129) ;  /* 0x000000001014794e */ /* 0x000fee0000000000 */
[----:B---34-:R-:W-:Y:S05]  /*8110*/  CALL.ABS.NOINC R2 ;  /* 0x0000000002007343 */ /* 0x018fea0003c00000 */
.L_x_129:
[----:B------:R-:W-:Y:S01]  /*8120*/  ISETP.NE.AND P0, PT, R53, RZ, PT ;  /* 0x000000ff3500720c */ /* 0x000fe20003f05270 */
[----:B------:R-:W-:Y:S05]  /*8130*/  WARPSYNC.ALL ;  /* 0x0000000000007948 */ /* 0x000fea0003800000 */
[----:B------:R-:W-:Y:S01]  /*8140*/  R2UR UR4, R25 ;  /* 0x00000000190472ca */ /* 0x000fe200000e0000 */
[--C-:B----4-:R-:W-:Y:S01]  /*8150*/  HADD2.F32 R0, -RZ, R28.reuse.H0_H0 ;  /* 0x2000001cff007230 */ /* 0x110fe20000004100 */
[----:B------:R-:W-:Y:S01]  /*8160*/  IADD3 R58, PT, PT, R58, 0x170, RZ ;  /* 0x000001703a3a7810 */ /* 0x000fe20007ffe0ff */
[----:B------:R-:W-:Y:S01]  /*8170*/  HADD2.F32 R2, -RZ, R28.H1_H1 ;  /* 0x3000001cff027230 */ /* 0x000fe20000004100 */
[----:B------:R-:W-:Y:S01]  /*8180*/  BSSY.RECONVERGENT B0, `(.L_x_130) ;  /* 0x000005a000007945 */ /* 0x000fe20003800200 */
[--C-:B------:R-:W-:Y:S01]  /*8190*/  HADD2.F32 R20, -RZ, R29.reuse.H0_H0 ;  /* 0x2000001dff147230 */ /* 0x100fe20000004100 */
[----:B------:R-:W-:Y:S01]  /*81a0*/  LOP3.LUT R58, R58, 0xfefffff8, RZ, 0xc0, !PT ;  /* 0xfefffff83a3a7812 */ /* 0x000fe200078ec0ff */
[----:B------:R-:W-:Y:S02]  /*81b0*/  HADD2.F32 R21, -RZ, R29.H1_H1 ;  /* 0x3000001dff157230 */ /* 0x000fe40000004100 */
[--C-:B------:R-:W-:Y:S02]  /*81c0*/  HADD2.F32 R25, -RZ, R30.reuse.H0_H0 ;  /* 0x2000001eff197230 */ /* 0x100fe40000004100 */
[----:B------:R-:W-:Y:S02]  /*81d0*/  HADD2.F32 R27, -RZ, R30.H1_H1 ;  /* 0x3000001eff1b7230 */ /* 0x000fe40000004100 */
[----:B------:R-:W1:Y:S01]  /*81e0*/  LDTM.x16 R4, tmem[UR4+0x10] ;  /* 0x00001004000479ee */ /* 0x000e620008240000 */
[----:B------:R-:W-:Y:S01]  /*81f0*/  NOP ;  /* 0x0000000000007918 */ /* 0x000fe20000000000 */
[----:B-1----:R1:W-:Y:S01]  /*8200*/  SYNCS.ARRIVE.TRANS64.RED.A1T0 RZ, [R58+URZ], RZ ;  /* 0x000000ff3aff79a7 */ /* 0x0023e200081004ff */
[--C-:B------:R-:W-:Y:S02]  /*8210*/  HADD2.F32 R28, -RZ, R31.reuse.H0_H0 ;  /* 0x2000001fff1c7230 */ /* 0x100fe40000004100 */
[----:B------:R-:W-:Y:S02]  /*8220*/  HADD2.F32 R29, -RZ, R31.H1_H1 ;  /* 0x3000001fff1d7230 */ /* 0x000fe40000004100 */
        /* <DEDUP_REMOVED lines=8> */
[C---:B------:R-:W-:Y:S01]  /*82b0*/  FMUL R4, R24.reuse, R4 ;  /* 0x0000000418047220 */ /* 0x040fe20000400000 */
[C---:B------:R-:W-:Y:S01]  /*82c0*/  FMUL R5, R24.reuse, R5 ;  /* 0x0000000518057220 */ /* 0x040fe20000400000 */
[C---:B------:R-:W-:Y:S01]  /*82d0*/  FMUL R6, R24.reuse, R6 ;  /* 0x0000000618067220 */ /* 0x040fe20000400000 */
[----:B------:R-:W-:Y:S01]  /*82e0*/  FMUL R3, R24, R9 ;  /* 0x0000000918037220 */ /* 0x000fe20000400000 */
[----:B------:R-:W-:Y:S01]  /*82f0*/  FFMA R4, R26, R0, R4 ;  /* 0x000000001a047223 */ /* 0x000fe20000000004 */
[----:B------:R-:W-:Y:S01]  /*8300*/  FMUL R0, R24, R7 ;  /* 0x0000000718007220 */ /* 0x000fe20000400000 */
[C---:B------:R-:W-:Y:S01]  /*8310*/  FFMA R5, R26.reuse, R2, R5 ;  /* 0x000000021a057223 */ /* 0x040fe20000000005 */
[----:B------:R-:W-:Y:S01]  /*8320*/  FFMA R6, R26, R20, R6 ;  /* 0x000000141a067223 */ /* 0x000fe20000000006 */
[----:B------:R-:W-:Y:S01]  /*8330*/  FMUL R2, R24, R8 ;  /* 0x0000000818027220 */ /* 0x000fe20000400000 */
[----:B------:R-:W-:Y:S01]  /*8340*/  FFMA R0, R26, R21, R0 ;  /* 0x000000151a007223 */ /* 0x000fe20000000000 */
[C---:B------:R-:W-:Y:S01]  /*8350*/  FMUL R7, R24.reuse, R10 ;  /* 0x0000000a18077220 */ /* 0x040fe20000400000 */
[----:B------:R-:W-:Y:S01]  /*8360*/  F2FP.F16.F32.PACK_AB R4, R5, R4 ;  /* 0x000000040504723e */ /* 0x000fe200000000ff */
[----:B------:R-:W-:Y:S01]  /*8370*/  FMUL R11, R24, R11 ;  /* 0x0000000b180b7220 */ /* 0x000fe20000400000 */
[----:B------:R-:W-:Y:S01]  /*8380*/  FFMA R2, R26, R25, R2 ;  /* 0x000000191a027223 */ /* 0x000fe20000000002 */
[----:B------:R-:W-:Y:S01]  /*8390*/  F2FP.F16.F32.PACK_AB R5, R0, R6 ;  /* 0x000000060005723e */ /* 0x000fe200000000ff */
[----:B------:R-:W-:Y:S01]  /*83a0*/  FMUL R8, R24, R12 ;  /* 0x0000000c18087220 */ /* 0x000fe20000400000 */
[----:B------:R-:W-:Y:S01]  /*83b0*/  MOV R0, UR44 ;  /* 0x0000002c00007c02 */ /* 0x000fe20008000f00 */
[----:B------:R-:W-:Y:S01]  /*83c0*/  FFMA R3, R26, R27, R3 ;  /* 0x0000001b1a037223 */ /* 0x000fe20000000003 */
[----:B------:R-:W-:Y:S01]  /*83d0*/  FMUL R9, R24, R13 ;  /* 0x0000000d18097220 */ /* 0x000fe20000400000 */
[----:B------:R-:W-:Y:S01]  /*83e0*/  FFMA R7, R26, R28, R7 ;  /* 0x0000001c1a077223 */ /* 0x000fe20000000007 */
[----:B------:R-:W-:Y:S01]  /*83f0*/  FMUL R10, R24, R14 ;  /* 0x0000000e180a7220 */ /* 0x000fe20000400000 */
[----:B------:R-:W-:Y:S01]  /*8400*/  FFMA R11, R26, R29, R11 ;  /* 0x0000001d1a0b7223 */ /* 0x000fe2000000000b */
[----:B------:R-:W-:Y:S01]  /*8410*/  FMUL R15, R24, R15 ;  /* 0x0000000f180f7220 */ /* 0x000fe20000400000 */
[----:B------:R-:W-:Y:S01]  /*8420*/  FFMA R8, R26, R30, R8 ;  /* 0x0000001e1a087223 */ /* 0x000fe20000000008 */
[----:B------:R-:W-:Y:S01]  /*8430*/  LEA R0, R0, R52, 0xb ;  /* 0x0000003400007211 */ /* 0x000fe200078e58ff */
[----:B------:R-:W-:Y:S01]  /*8440*/  FMUL R12, R24, R16 ;  /* 0x00000010180c7220 */ /* 0x000fe20000400000 */
[----:B------:R-:W-:Y:S01]  /*8450*/  FFMA R9, R26, R31, R9 ;  /* 0x0000001f1a097223 */ /* 0x000fe20000000009 */
[----:B------:R-:W-:Y:S01]  /*8460*/  FMUL R13, R24, R17 ;  /* 0x00000011180d7220 */ /* 0x000fe20000400000 */
[----:B------:R-:W-:Y:S01]  /*8470*/  FFMA R10, R26, R32, R10 ;  /* 0x000000201a0a7223 */ /* 0x000fe2000000000a */
[----:B------:R-:W-:Y:S01]  /*8480*/  FMUL R14, R24, R18 ;  /* 0x00000012180e7220 */ /* 0x000fe20000400000 */
[----:B------:R-:W-:Y:S01]  /*8490*/  FFMA R15, R26, R33, R15 ;  /* 0x000000211a0f7223 */ /* 0x000fe2000000000f */
[----:B------:R-:W-:Y:S01]  /*84a0*/  FMUL R19, R24, R19 ;  /* 0x0000001318137220 */ /* 0x000fe20000400000 */
[----:B------:R-:W-:Y:S01]  /*84b0*/  F2FP.F16.F32.PACK_AB R6, R3, R2 ;  /* 0x000000020306723e */ /* 0x000fe200000000ff */
[C---:B------:R-:W-:Y:S01]  /*84c0*/  FFMA R12, R26.reuse, R34, R12 ;  /* 0x000000221a0c7223 */ /* 0x040fe2000000000c */
[----:B------:R-:W-:Y:S01]  /*84d0*/  F2FP.F16.F32.PACK_AB R7, R11, R7 ;  /* 0x000000070b07723e */ /* 0x000fe200000000ff */
[----:B------:R-:W-:Y:S01]  /*84e0*/  FFMA R13, R26, R35, R13 ;  /* 0x000000231a0d7223 */ /* 0x000fe2000000000d */
[----:B------:R-:W-:Y:S01]  /*84f0*/  LEA R0, R0, UR45, 0x1 ;  /* 0x0000002d00007c11 */ /* 0x000fe2000f8e08ff */
[C---:B------:R-:W-:Y:S01]  /*8500*/  FFMA R14, R26.reuse, R36, R14 ;  /* 0x000000241a0e7223 */ /* 0x040fe2000000000e */
[----:B------:R-:W-:Y:S01]  /*8510*/  FFMA R19, R26, R37, R19 ;  /* 0x000000251a137223 */ /* 0x000fe20000000013 */
[----:B------:R-:W-:Y:S02]  /*8520*/  F2FP.F16.F32.PACK_AB R8, R9, R8 ;  /* 0x000000080908723e */ /* 0x000fe400000000ff */
[----:B------:R1:W-:Y:S01]  /*8530*/  STS.128 [R0+0x200], R4 ;  /* 0x0002000400007388 */ /* 0x0003e20000000c00 */
        /* <DEDUP_REMOVED lines=16> */
[----:B------:R-:W-:Y:S01]  /*8640*/  ULEA UR6, UR44, UR45, 0xc ;  /* 0x0000002d2c067291 */ /* 0x000fe2000f8e60ff */
[----:B------:R-:W-:Y:S01]  /*8650*/  R2UR UR12, R54 ;  /* 0x00000000360c72ca */ /* 0x000fe200000e0000 */
[----:B------:R-:W-:Y:S01]  /*8660*/  UIADD3 UR9, UPT, UPT, UR47, 0x10, URZ ;  /* 0x000000102f097890 */ /* 0x000fe2000fffe0ff */
[----:B------:R-:W-:Y:S01]  /*8670*/  R2UR UR13, R55 ;  /* 0x00000000370d72ca */ /* 0x000fe200000e0000 */
[----:B------:R-:W-:Y:S02]  /*8680*/  UIADD3 UR8, UPT, UPT, UR6, 0x200, URZ ;  /* 0x0000020006087890 */ /* 0x000fe4000fffe0ff */
[----:B------:R-:W-:Y:S02]  /*8690*/  UIADD3 UR6, UPT, UPT, UR6, 0xa00, URZ ;  /* 0x00000a0006067890 */ /* 0x000fe4000fffe0ff */
[----:B------:R-:W-:Y:S02]  /*86a0*/  UIADD3 UR7, UPT, UPT, UR47, 0x30, URZ ;  /* 0x000000302f077890 */ /* 0x000fe4000fffe0ff */
[----:B--2---:R-:W-:Y:S04]  /*86b0*/  UIADD3 UR4, UP0, UPT, UR14, 0x780, URZ ;  /* 0x000007800e047890 */ /* 0x004fe8000ff1e0ff */
[----:B------:R-:W-:Y:S09]  /*86c0*/  UIADD3.X UR5, UPT, UPT, URZ, UR15, URZ, UP0, !UPT ;  /* 0x0000000fff057290 */ /* 0x000ff200087fe4ff */
[----:B------:R2:W-:Y:S02]  /*86d0*/  UTMASTG.5D.IM2COL [UR8], [UR4] ;  /* 0x00000008040073b5 */ /* 0x0005e40008060000 */
[----:B--2---:R-:W-:Y:S01]  /*86e0*/  UMOV UR8, UR6 ;  /* 0x0000000600087c82 */ /* 0x004fe20008000000 */
[----:B------:R-:W-:Y:S02]  /*86f0*/  UMOV UR9, UR7 ;  /* 0x0000000700097c82 */ /* 0x000fe40008000000 */
[----:B------:R2:W-:Y:S02]  /*8700*/  UTMASTG.5D.IM2COL [UR8], [UR4] ;  /* 0x00000008040073b5 */ /* 0x0005e40008060000 */
[----:B--2---:R0:W-:Y:S02]  /*8710*/  UTMACMDFLUSH ;  /* 0x00000000000079b7 */ /* 0x0041e40000000000 */
.L_x_131:
[----:B------:R-:W-:Y:S05]  /*8720*/  BSYNC.RECONVERGENT B0 ;  /* 0x0000000000007941 */ /* 0x000fea0003800200 */
.L_x_130:
[----:B------:R-:W-:Y:S01]  /*8730*/  UIADD3 UR4, UPT, UPT, UR44, 0x1, URZ ;  /* 0x000000012c047890 */ /* 0x000fe2000fffe0ff */
[----:B------:R-:W-:Y:S03]  /*8740*/  BSSY.RECONVERGENT B0, `(.L_x_132) ;  /* 0x0000008000007945 */ /* 0x000fe60003800200 */
[----:B------:R-:W-:Y:S04]  /*8750*/  UISETP.NE.AND UP0, UPT, UR4, 0x3, UPT ;  /* 0x000000030400788c */ /* 0x000fe8000bf05270 */
[----:B------:R-:W-:Y:S02]  /*8760*/  UISETP.EQ.XOR UP1, UPT, UR46, 0x3, !UP0 ;  /* 0x000000032e00788c */ /* 0x000fe4000c722a70 */
[----:B------:R-:W-:Y:S02]  /*8770*/  USEL UR48, UR4, URZ, UP0 ;  /* 0x000000ff04307287 */ /* 0x000fe40008000000 */
[----:B------:R-:W-:Y:S04]  /*8780*/  USEL UR5, URZ, 0x1, !UP1 ;  /* 0x00000001ff057887 */ /* 0x000fe8000c800000 */
[----:B------:R-:W-:Y:S01]  /*8790*/  ULOP3.LUT UR51, UR51, UR5, URZ, 0x3c, !UPT ;  /* 0x0000000533337292 */ /* 0x000fe2000f8e3cff */
[----:B------:R-:W-:Y:S11]  /*87a0*/  @P0 BRA `(.L_x_133) ;  /* 0x0000000000040947 */ /* 0x000ff60003800000 */
[----:B------:R-:W-:Y:S04]  /*87b0*/  DEPBAR.LE SB0, 0x1 ;  /* 0x000080400000791a */ /* 0x000fe80000000000 */
.L_x_133:
[----:B------:R-:W-:Y:S05]  /*87c0*/  BSYNC.RECONVERGENT B0 ;  /* 0x0000000000007941 */ /* 0x000fea0003800200 */
.L_x_132:
[----:B------:R-:W-:Y:S01]  /*87d0*/  BAR.SYNC.DEFER_BLOCKING 0x1, 0x80 ;  /* 0x0042000000007b1d */ /* 0x000fe20000010000 */
[----:B------:R-:W-:Y:S01]  /*87e0*/  UISETP.NE.AND UP0, UPT, UR50, -0x2, UPT ;  /* 0xfffffffe3200788c */ /* 0x000fe2000bf05270 */
[----:B------:R-:W-:Y:S08]  /*87f0*/  IADD3 R22, PT, PT, R22, 0x1, RZ ;  /* 0x0000000116167810 */ /* 0x000ff00007ffe0ff */
[----:B------:R-:W-:Y:S05]  /*8800*/  BRA.U !UP0, `(.L_x_134) ;  /* 0x0000000108287547 */ /* 0x000fea000b800000 */
[----:B-1----:R-:W1:Y:S01]  /*8810*/  S2R R0, SR_CgaCtaId ;  /* 0x0000000000007919 */ /* 0x002e620000008800 */
[----:B------:R-:W-:Y:S01]  /*8820*/  ISETP.NE.AND P0, PT, R60, RZ, PT ;  /* 0x000000ff3c00720c */ /* 0x000fe20003f05270 */
[----:B------:R-:W-:Y:S01]  /*8830*/  IMAD.U32 R2, RZ, RZ, UR49 ;  /* 0x00000031ff027e24 */ /* 0x000fe2000f8e00ff */
[----:B------:R-:W-:Y:S04]  /*8840*/  UIADD3 UR4, UPT, UPT, UR49, 0x1, URZ ;  /* 0x0000000131047890 */ /* 0x000fe8000fffe0ff */
[----:B------:R-:W-:Y:S04]  /*8850*/  UISETP.NE.AND UP0, UPT, UR4, 0x3, UPT ;  /* 0x000000030400788c */ /* 0x000fe8000bf05270 */
[----:B------:R-:W-:Y:S03]  /*8860*/  USEL UR49, UR4, URZ, UP0 ;  /* 0x000000ff04317287 */ /* 0x000fe60008000000 */
[----:B------:R-:W-:Y:S05]  /*8870*/  @P0 LEA R2, R2, UR45, 0x3 ;  /* 0x0000002d02020c11 */ /* 0x000fea000f8e18ff */
[----:B------:R-:W-:Y:S05]  /*8880*/  @P0 VIADD R2, R2, 0x128 ;  /* 0x0000012802020836 */ /* 0x000fea0000000000 */
[----:B-1----:R-:W-:Y:S04]  /*8890*/  @P0 PRMT R0, R0, 0x654, R2 ;  /* 0x0000065400000816 */ /* 0x002fe80000000002 */
[----:B------:R2:W-:Y:S03]  /*88a0*/  @P0 SYNCS.ARRIVE.TRANS64.RED.A1T0 RZ, [R0+URZ], RZ ;  /* 0x000000ff00ff09a7 */ /* 0x0005e600081004ff */
.L_x_134:
[----:B------:R-:W-:Y:S01]  /*88b0*/  R2UR UR5, R47 ;  /* 0x000000002f0572ca */ /* 0x000fe200000e0000 */
[----:B------:R-:W-:Y:S01]  /*88c0*/  UISETP.NE.AND UP0, UPT, UR60, URZ, UPT ;  /* 0x000000ff3c00728c */ /* 0x000fe2000bf05270 */
[----:B------:R-:W-:Y:S01]  /*88d0*/  R2UR UR4, R48 ;  /* 0x00000000300472ca */ /* 0x000fe200000e0000 */
[----:B------:R-:W-:Y:S01]  /*88e0*/  UIADD3 UR50, UPT, UPT, UR50, 0x2, URZ ;  /* 0x0000000232327890 */ /* 0x000fe2000fffe0ff */
[----:B------:R-:W-:Y:S01]  /*88f0*/  ISETP.NE.AND P0, PT, R22, 0x2, PT ;  /* 0x000000021600780c */ /* 0x000fe20003f05270 */
[----:B------:R-:W-:Y:S01]  /*8900*/  UMOV UR46, UR61 ;  /* 0x0000003d002e7c82 */ /* 0x000fe20008000000 */
[----:B------:R-:W-:Y:S02]  /*8910*/  LOP3.LUT R50, R50, 0x1, RZ, 0x3c, !PT ;  /* 0x0000000132327812 */ /* 0x000fe400078e3cff */
[----:B-12---:R-:W-:Y:S02]  /*8920*/  SEL R0, RZ, 0x1, P0 ;  /* 0x00000001ff007807 */ /* 0x006fe40000000000 */
[----:B------:R-:W-:Y:S02]  /*8930*/  SEL R22, R22, RZ, P0 ;  /* 0x000000ff16167207 */ /* 0x000fe40000000000 */
[----:B------:R-:W-:Y:S01]  /*8940*/  LOP3.LUT R51, R51, R0, RZ, 0x3c, !PT ;  /* 0x0000000033337212 */ /* 0x000fe200078e3cff */
[----:B------:R-:W-:Y:S02]  /*8950*/  UIADD3 UR19, UPT, UPT, UR36, UR5, URZ ;  /* 0x0000000524137290 */ /* 0x000fe4000fffe0ff */
[----:B------:R-:W-:Y:S01]  /*8960*/  UIADD3 UR44, UPT, UPT, UR37, UR4, URZ ;  /* 0x00000004252c7290 */ /* 0x000fe2000fffe0ff */
[----:B------:R-:W-:Y:S11]  /*8970*/  BRA.U UP0, `(.L_x_135) ;  /* 0xffffffd900e87547 */ /* 0x000ff6000b83ffff */
[----:B------:R-:W-:-:S13]  /*8980*/  R2UR UR4, R49 ;  /* 0x00000000310472ca */ /* 0x000fda00000e0000 */
[----:B------:R-:W-:-:S09]  /*8990*/  UISETP.NE.AND UP0, UPT, UR4, URZ, UPT ;  /* 0x000000ff0400728c */ /* 0x000fd2000bf05270 */
[----:B------:R-:W-:Y:S05]  /*89a0*/  BRA.U !UP0, `(.L_x_136) ;  /* 0x0000000108487547 */ /* 0x000fea000b800000 */
[----:B------:R-:W1:Y:S02]  /*89b0*/  LDCU.64 UR4, c[0x0][0x990] ;  /* 0x00013200ff0477ac */ /* 0x000e640008000a00 */
[----:B-1----:R-:W-:-:S04]  /*89c0*/  UISETP.NE.U32.AND UP0, UPT, UR4, URZ, UPT ;  /* 0x000000ff0400728c */ /* 0x002fc8000bf05070 */
[----:B------:R-:W-:-:S09]  /*89d0*/  UISETP.NE.AND.EX UP0, UPT, UR5, URZ, UPT, UP0 ;  /* 0x000000ff0500728c */ /* 0x000fd2000bf05300 */
[----:B------:R-:W-:Y:S05]  /*89e0*/  BRA.U UP0, `(.L_x_137) ;  /* 0x00000001000c7547 */ /* 0x000fea000b800000 */
[----:B------:R-:W-:-:S13]  /*89f0*/  FSETP.NEU.AND P0, PT, R26, RZ, PT ;  /* 0x000000ff1a00720b */ /* 0x000fda0003f0d000 */
[----:B------:R-:W-:Y:S05]  /*8a00*/  @!P0 EXIT ;  /* 0x000000000000894d */ /* 0x000fea0003800000 */
[----:B------:R-:W-:Y:S05]  /*8a10*/  BRA `(.L_x_136) ;  /* 0x00000000002c7947 */ /* 0x000fea0003800000 */
.L_x_137:
[----:B------:R-:W-:Y:S01]  /*8a20*/  ISETP.NE.AND P0, PT, R59, RZ, PT ;  /* 0x000000ff3b00720c */ /* 0x000fe20003f05270 */
[----:B------:R-:W-:-:S12]  /*8a30*/  BSSY.RECONVERGENT B0, `(.L_x_136) ;  /* 0x0000009000007945 */ /* 0x000fd80003800200 */
[----:B------:R-:W-:Y:S05]  /*8a40*/  @P0 BRA `(.L_x_138) ;  /* 0x0000000000140947 */ /* 0x000fea0003800000 */
[----:B------:R-:W1:Y:S02]  /*8a50*/  LDCU.64 UR4, c[0x0][0x988] ;  /* 0x00013100ff0477ac */ /* 0x000e640008000a00 */
[----:B-1----:R-:W-:-:S04]  /*8a60*/  ISETP.NE.U32.AND P0, PT, RZ, UR4, PT ;  /* 0x00000004ff007c0c */ /* 0x002fc8000bf05070 */
[----:B------:R-:W-:-:S13]  /*8a70*/  ISETP.NE.AND.EX P0, PT, RZ, UR5, PT, P0 ;  /* 0x00000005ff007c0c */ /* 0x000fda000bf05300 */
[----:B------:R-:W-:Y:S05]  /*8a80*/  @!P0 EXIT ;  /* 0x000000000000894d */ /* 0x000fea0003800000 */
[----:B------:R-:W-:Y:S05]  /*8a90*/  BRA `(.L_x_139) ;  /* 0x0000000000087947 */ /* 0x000fea0003800000 */
.L_x_138:
[----:B------:R-:W-:-:S13]  /*8aa0*/  FSETP.NEU.AND P0, PT, R26, RZ, PT ;  /* 0x000000ff1a00720b */ /* 0x000fda0003f0d000 */
[----:B------:R-:W-:Y:S05]  /*8ab0*/  @!P0 EXIT ;  /* 0x000000000000894d */ /* 0x000fea0003800000 */
.L_x_139:
[----:B------:R-:W-:Y:S05]  /*8ac0*/  BSYNC.RECONVERGENT B0 ;  /* 0x0000000000007941 */ /* 0x000fea0003800200 */
.L_x_136:
[----:B------:R-:W1:Y:S01]  /*8ad0*/  S2UR UR5, SR_CgaCtaId ;  /* 0x00000000000579c3 */ /* 0x000e620000008800 */
[----:B------:R-:W-:Y:S01]  /*8ae0*/  ULEA UR4, UR49, UR45, 0x3 ;  /* 0x0000002d31047291 */ /* 0x000fe2000f8e18ff */
[----:B------:R-:W-:-:S04]  /*8af0*/  DEPBAR.LE SB0, 0x0 ;  /* 0x000080000000791a */ /* 0x000fc80000000000 */
[----:B------:R-:W-:-:S04]  /*8b00*/  UIADD3 UR4, UPT, UPT, UR4, 0x128, URZ ;  /* 0x0000012804047890 */ /* 0x000fc8000fffe0ff */
[----:B-1----:R-:W-:-:S09]  /*8b10*/  UPRMT UR4, UR5, 0x654, UR4 ;  /* 0x0000065405047896 */ /* 0x002fd20008000004 */
[----:B------:R-:W-:Y:S01]  /*8b20*/  SYNCS.ARRIVE.TRANS64.RED.A1T0 RZ, [UR4], RZ ;  /* 0x000000ffffff79a7 */ /* 0x000fe20008100404 */
[----:B------:R-:W-:Y:S05]  /*8b30*/  EXIT ;  /* 0x000000000000794d */ /* 0x000fea0003800000 */
.L_x_25:
[----:B------:R-:W-:Y:S07]  /*8b40*/  MOV R0, UR9 ;  /* 0x0000000900007c02 */ /* 0x000fee0008000f00 */
.L_x_140:
[----:B--2---:R2:W3:Y:S02]  /*8b50*/  SYNCS.PHASECHK.TRANS64.TRYWAIT P0, [R0+URZ+0x88], R4 ;  /* 0x00008804000075a7 */ /* 0x0044e400080011ff */
[----:B---3--:R-:W-:Y:S05]  /*8b60*/  @!P0 NANOSLEEP.SYNCS 0x989680 ;  /* 0x009896800000895d */ /* 0x008fea0003900000 */
[----:B------:R-:W3:Y:S02]  /*8b70*/  @!P0 SYNCS.PHASECHK.TRANS64 P0, [R0+URZ+0x88], R4 ;  /* 0x00008804000085a7 */ /* 0x000ee400080010ff */
[----:B---3--:R-:W-:Y:S05]  /*8b80*/  @!P0 BRA `(.L_x_140) ;  /* 0xfffffffc00f08947 */ /* 0x008fea000383ffff */
[----:B------:R-:W-:Y:S05]  /*8b90*/  BRA `(.L_x_24) ;  /* 0xffffff9000807947 */ /* 0x000fea000383ffff */
.L_x_32:
[----:B------:R-:W-:Y:S07]  /*8ba0*/  MOV R0, UR9 ;  /* 0x0000000900007c02 */ /* 0x000fee0008000f00 */
.L_x_141:
[----:B-1----:R1:W2:Y:S02]  /*8bb0*/  SYNCS.PHASECHK.TRANS64.TRYWAIT P0, [R0+URZ+0x88], R4 ;  /* 0x00008804000075a7 */ /* 0x0022a400080011ff */
[----:B--2---:R-:W-:Y:S05]  /*8bc0*/  @!P0 NANOSLEEP.SYNCS 0x989680 ;  /* 0x009896800000895d */ /* 0x004fea0003900000 */
[----:B------:R-:W2:Y:S02]  /*8bd0*/  @!P0 SYNCS.PHASECHK.TRANS64 P0, [R0+URZ+0x88], R4 ;  /* 0x00008804000085a7 */ /* 0x000ea400080010ff */
[----:B--2---:R-:W-:Y:S05]  /*8be0*/  @!P0 BRA `(.L_x_141) ;  /* 0xfffffffc00f08947 */ /* 0x004fea000383ffff */
[----:B------:R-:W-:Y:S05]  /*8bf0*/  BRA `(.L_x_31) ;  /* 0xffffff9800247947 */ /* 0x000fea000383ffff */
.L_x_37:
[----:B-1----:R-:W-:-:S07]  /*8c00*/  MOV R0, UR30 ;  /* 0x0000001e00007c02 */ /* 0x002fce0008000f00 */
.L_x_142:
[----:B-1----:R1:W2:Y:S02]  /*8c10*/  SYNCS.PHASECHK.TRANS64.TRYWAIT P0, [R0+URZ+0x150], R3 ;  /* 0x00015003000075a7 */ /* 0x0022a400080011ff */
[----:B--2---:R-:W-:Y:S05]  /*8c20*/  @!P0 NANOSLEEP.SYNCS 0x989680 ;  /* 0x009896800000895d */ /* 0x004fea0003900000 */
[----:B------:R-:W2:Y:S02]  /*8c30*/  @!P0 SYNCS.PHASECHK.TRANS64 P0, [R0+URZ+0x150], R3 ;  /* 0x00015003000085a7 */ /* 0x000ea400080010ff */
[----:B--2---:R-:W-:Y:S05]  /*8c40*/  @!P0 BRA `(.L_x_142) ;  /* 0xfffffffc00f08947 */ /* 0x004fea000383ffff */
[----:B------:R-:W-:Y:S05]  /*8c50*/  BRA `(.L_x_143) ;  /* 0xffffff9c00087947 */ /* 0x000fea000383ffff */
.L_x_41:
[----:B------:R-:W-:-:S07]  /*8c60*/  MOV R0, UR4 ;  /* 0x0000000400007c02 */ /* 0x000fce0008000f00 */
.L_x_144:
[----:B-1----:R1:W2:Y:S02]  /*8c70*/  SYNCS.PHASECHK.TRANS64.TRYWAIT P0, [R0+URZ], R2 ;  /* 0x00000002000075a7 */ /* 0x0022a400080011ff */
[----:B--2---:R-:W-:Y:S05]  /*8c80*/  @!P0 NANOSLEEP.SYNCS 0x989680 ;  /* 0x009896800000895d */ /* 0x004fea0003900000 */
[----:B------:R-:W2:Y:S02]  /*8c90*/  @!P0 SYNCS.PHASECHK.TRANS64 P0, [R0+URZ], R2 ;  /* 0x00000002000085a7 */ /* 0x000ea400080010ff */
[----:B--2---:R-:W-:Y:S05]  /*8ca0*/  @!P0 BRA `(.L_x_144) ;  /* 0xfffffffc00f08947 */ /* 0x004fea000383ffff */
[----:B------:R-:W-:Y:S05]  /*8cb0*/  BRA `(.L_x_145) ;  /* 0xffffffa000a07947 */ /* 0x000fea000383ffff */
.L_x_42:
[----:B------:R-:W-:-:S07]  /*8cc0*/  MOV R0, UR5 ;  /* 0x0000000500007c02 */ /* 0x000fce0008000f00 */
.L_x_146:
[----:B-1----:R1:W2:Y:S02]  /*8cd0*/  SYNCS.PHASECHK.TRANS64.TRYWAIT P0, [R0+URZ], R2 ;  /* 0x00000002000075a7 */ /* 0x0022a400080011ff */
[----:B--2---:R-:W-:Y:S05]  /*8ce0*/  @!P0 NANOSLEEP.SYNCS 0x989680 ;  /* 0x009896800000895d */ /* 0x004fea0003900000 */
[----:B------:R-:W2:Y:S02]  /*8cf0*/  @!P0 SYNCS.PHASECHK.TRANS64 P0, [R0+URZ], R2 ;  /* 0x00000002000085a7 */ /* 0x000ea400080010ff */
[----:B--2---:R-:W-:Y:S05]  /*8d00*/  @!P0 BRA `(.L_x_146) ;  /* 0xfffffffc00f08947 */ /* 0x004fea000383ffff */
[----:B------:R-:W-:Y:S05]  /*8d10*/  BRA `(.L_x_147) ;  /* 0xffffffa000b07947 */ /* 0x000fea000383ffff */
.L_x_43:
[----:B------:R-:W-:-:S07]  /*8d20*/  MOV R0, UR5 ;  /* 0x0000000500007c02 */ /* 0x000fce0008000f00 */
.L_x_148:
[----:B-1----:R1:W2:Y:S02]  /*8d30*/  SYNCS.PHASECHK.TRANS64.TRYWAIT P0, [R0+URZ], R2 ;  /* 0x00000002000075a7 */ /* 0x0022a400080011ff */
[----:B--2---:R-:W-:Y:S05]  /*8d40*/  @!P0 NANOSLEEP.SYNCS 0x989680 ;  /* 0x009896800000895d */ /* 0x004fea0003900000 */
[----:B------:R-:W2:Y:S02]  /*8d50*/  @!P0 SYNCS.PHASECHK.TRANS64 P0, [R0+URZ], R2 ;  /* 0x00000002000085a7 */ /* 0x000ea400080010ff */
[----:B--2---:R-:W-:Y:S05]  /*8d60*/  @!P0 BRA `(.L_x_148) ;  /* 0xfffffffc00f08947 */ /* 0x004fea000383ffff */
[----:B------:R-:W-:Y:S05]  /*8d70*/  BRA `(.L_x_149) ;  /* 0xffffffa000c07947 */ /* 0x000fea000383ffff */
.L_x_44:
[----:B------:R-:W-:-:S07]  /*8d80*/  MOV R0, UR5 ;  /* 0x0000000500007c02 */ /* 0x000fce0008000f00 */
.L_x_150:
[----:B-1----:R1:W2:Y:S02]  /*8d90*/  SYNCS.PHASECHK.TRANS64.TRYWAIT P0, [R0+URZ], R2 ;  /* 0x00000002000075a7 */ /* 0x0022a400080011ff */
[----:B--2---:R-:W-:Y:S05]  /*8da0*/  @!P0 NANOSLEEP.SYNCS 0x989680 ;  /* 0x009896800000895d */ /* 0x004fea0003900000 */
[----:B------:R-:W2:Y:S02]  /*8db0*/  @!P0 SYNCS.PHASECHK.TRANS64 P0, [R0+URZ], R2 ;  /* 0x00000002000085a7 */ /* 0x000ea400080010ff */
[----:B--2---:R-:W-:Y:S05]  /*8dc0*/  @!P0 BRA `(.L_x_150) ;  /* 0xfffffffc00f08947 */ /* 0x004fea000383ffff */
[----:B------:R-:W-:Y:S05]  /*8dd0*/  BRA `(.L_x_151) ;  /* 0xffffffa000d07947 */ /* 0x000fea000383ffff */
.L_x_45:
[----:B------:R-:W-:-:S07]  /*8de0*/  MOV R0, UR5 ;  /* 0x0000000500007c02 */ /* 0x000fce0008000f00 */
.L_x_152:
[----:B-1----:R1:W2:Y:S02]  /*8df0*/  SYNCS.PHASECHK.TRANS64.TRYWAIT P0, [R0+URZ], R2 ;  /* 0x00000002000075a7 */ /* 0x0022a400080011ff */
[----:B--2---:R-:W-:Y:S05]  /*8e00*/  @!P0 NANOSLEEP.SYNCS 0x989680 ;  /* 0x009896800000895d */ /* 0x004fea0003900000 */
[----:B------:R-:W2:Y:S02]  /*8e10*/  @!P0 SYNCS.PHASECHK.TRANS64 P0, [R0+URZ], R2 ;  /* 0x00000002000085a7 */ /* 0x000ea400080010ff */
[----:B--2---:R-:W-:Y:S05]  /*8e20*/  @!P0 BRA `(.L_x_152) ;  /* 0xfffffffc00f08947 */ /* 0x004fea000383ffff */
[----:B------:R-:W-:Y:S05]  /*8e30*/  BRA `(.L_x_153) ;  /* 0xffffffa000e07947 */ /* 0x000fea000383ffff */
.L_x_46:
[----:B------:R-:W-:-:S07]  /*8e40*/  MOV R0, UR5 ;  /* 0x0000000500007c02 */ /* 0x000fce0008000f00 */
.L_x_154:
[----:B-1----:R1:W2:Y:S02]  /*8e50*/  SYNCS.PHASECHK.TRANS64.TRYWAIT P0, [R0+URZ], R2 ;  /* 0x00000002000075a7 */ /* 0x0022a400080011ff */
[----:B--2---:R-:W-:Y:S05]  /*8e60*/  @!P0 NANOSLEEP.SYNCS 0x989680 ;  /* 0x009896800000895d */ /* 0x004fea0003900000 */
[----:B------:R-:W2:Y:S02]  /*8e70*/  @!P0 SYNCS.PHASECHK.TRANS64 P0, [R0+URZ], R2 ;  /* 0x00000002000085a7 */ /* 0x000ea400080010ff */
[----:B--2---:R-:W-:Y:S05]  /*8e80*/  @!P0 BRA `(.L_x_154) ;  /* 0xfffffffc00f08947 */ /* 0x004fea000383ffff */
[----:B------:R-:W-:Y:S05]  /*8e90*/  BRA `(.L_x_155) ;  /* 0xffffffa000f07947 */ /* 0x000fea000383ffff */
.L_x_47:
[----:B------:R-:W-:-:S07]  /*8ea0*/  MOV R0, UR5 ;  /* 0x0000000500007c02 */ /* 0x000fce0008000f00 */
.L_x_156:
[----:B-1----:R1:W2:Y:S02]  /*8eb0*/  SYNCS.PHASECHK.TRANS64.TRYWAIT P0, [R0+URZ], R2 ;  /* 0x00000002000075a7 */ /* 0x0022a400080011ff */
[----:B--2---:R-:W-:Y:S05]  /*8ec0*/  @!P0 NANOSLEEP.SYNCS 0x989680 ;  /* 0x009896800000895d */ /* 0x004fea0003900000 */
[----:B------:R-:W2:Y:S02]  /*8ed0*/  @!P0 SYNCS.PHASECHK.TRANS64 P0, [R0+URZ], R2 ;  /* 0x00000002000085a7 */ /* 0x000ea400080010ff */
[----:B--2---:R-:W-:Y:S05]  /*8ee0*/  @!P0 BRA `(.L_x_156) ;  /* 0xfffffffc00f08947 */ /* 0x004fea000383ffff */
[----:B------:R-:W-:Y:S05]  /*8ef0*/  BRA `(.L_x_157) ;  /* 0xffffffa400007947 */ /* 0x000fea000383ffff */
.L_x_48:
[----:B------:R-:W-:-:S07]  /*8f00*/  MOV R0, UR5 ;  /* 0x0000000500007c02 */ /* 0x000fce0008000f00 */
.L_x_158:
[----:B-1----:R1:W2:Y:S02]  /*8f10*/  SYNCS.PHASECHK.TRANS64.TRYWAIT P0, [R0+URZ], R2 ;  /* 0x00000002000075a7 */ /* 0x0022a400080011ff */
[----:B--2---:R-:W-:Y:S05]  /*8f20*/  @!P0 NANOSLEEP.SYNCS 0x989680 ;  /* 0x009896800000895d */ /* 0x004fea0003900000 */
[----:B------:R-:W2:Y:S02]  /*8f30*/  @!P0 SYNCS.PHASECHK.TRANS64 P0, [R0+URZ], R2 ;  /* 0x00000002000085a7 */ /* 0x000ea400080010ff */
[----:B--2---:R-:W-:Y:S05]  /*8f40*/  @!P0 BRA `(.L_x_158) ;  /* 0xfffffffc00f08947 */ /* 0x004fea000383ffff */
[----:B------:R-:W-:Y:S05]  /*8f50*/  BRA `(.L_x_159) ;  /* 0xffffffa400107947 */ /* 0x000fea000383ffff */
.L_x_49:
[----:B------:R-:W-:-:S07]  /*8f60*/  MOV R0, UR5 ;  /* 0x0000000500007c02 */ /* 0x000fce0008000f00 */
.L_x_160:
[----:B-1----:R1:W2:Y:S02]  /*8f70*/  SYNCS.PHASECHK.TRANS64.TRYWAIT P0, [R0+URZ], R2 ;  /* 0x00000002000075a7 */ /* 0x0022a400080011ff */
[----:B--2---:R-:W-:Y:S05]  /*8f80*/  @!P0 NANOSLEEP.SYNCS 0x989680 ;  /* 0x009896800000895d */ /* 0x004fea0003900000 */
[----:B------:R-:W2:Y:S02]  /*8f90*/  @!P0 SYNCS.PHASECHK.TRANS64 P0, [R0+URZ], R2 ;  /* 0x00000002000085a7 */ /* 0x000ea400080010ff */
[----:B--2---:R-:W-:Y:S05]  /*8fa0*/  @!P0 BRA `(.L_x_160) ;  /* 0xfffffffc00f08947 */ /* 0x004fea000383ffff */
[----:B------:R-:W-:Y:S05]  /*8fb0*/  BRA `(.L_x_161) ;  /* 0xffffffa400207947 */ /* 0x000fea000383ffff */
.L_x_50:
[----:B------:R-:W-:-:S07]  /*8fc0*/  MOV R0, UR5 ;  /* 0x0000000500007c02 */ /* 0x000fce0008000f00 */
.L_x_162:
[----:B-1----:R1:W2:Y:S02]  /*8fd0*/  SYNCS.PHASECHK.TRANS64.TRYWAIT P0, [R0+URZ], R2 ;  /* 0x00000002000075a7 */ /* 0x0022a400080011ff */
[----:B--2---:R-:W-:Y:S05]  /*8fe0*/  @!P0 NANOSLEEP.SYNCS 0x989680 ;  /* 0x009896800000895d */ /* 0x004fea0003900000 */
[----:B------:R-:W2:Y:S02]  /*8ff0*/  @!P0 SYNCS.PHASECHK.TRANS64 P0, [R0+URZ], R2 ;  /* 0x00000002000085a7 */ /* 0x000ea400080010ff */
[----:B--2---:R-:W-:Y:S05]  /*9000*/  @!P0 BRA `(.L_x_162) ;  /* 0xfffffffc00f08947 */ /* 0x004fea000383ffff */
[----:B------:R-:W-:Y:S05]  /*9010*/  BRA `(.L_x_163) ;  /* 0xffffffa400307947 */ /* 0x000fea000383ffff */
.L_x_51:
[----:B------:R-:W-:-:S07]  /*9020*/  MOV R0, UR5 ;  /* 0x0000000500007c02 */ /* 0x000fce0008000f00 */
.L_x_164:
[----:B-1----:R1:W2:Y:S02]  /*9030*/  SYNCS.PHASECHK.TRANS64.TRYWAIT P0, [R0+URZ], R2 ;  /* 0x00000002000075a7 */ /* 0x0022a400080011ff */
[----:B--2---:R-:W-:Y:S05]  /*9040*/  @!P0 NANOSLEEP.SYNCS 0x989680 ;  /* 0x009896800000895d */ /* 0x004fea0003900000 */
[----:B------:R-:W2:Y:S02]  /*9050*/  @!P0 SYNCS.PHASECHK.TRANS64 P0, [R0+URZ], R2 ;  /* 0x00000002000085a7 */ /* 0x000ea400080010ff */
[----:B--2---:R-:W-:Y:S05]  /*9060*/  @!P0 BRA `(.L_x_164) ;  /* 0xfffffffc00f08947 */ /* 0x004fea000383ffff */
[----:B------:R-:W-:Y:S05]  /*9070*/  BRA `(.L_x_165) ;  /* 0xffffffa400407947 */ /* 0x000fea000383ffff */
.L_x_52:
[----:B------:R-:W-:-:S07]  /*9080*/  MOV R0, UR5 ;  /* 0x0000000500007c02 */ /* 0x000fce0008000f00 */
.L_x_166:
[----:B-1----:R1:W2:Y:S02]  /*9090*/  SYNCS.PHASECHK.TRANS64.TRYWAIT P0, [R0+URZ], R2 ;  /* 0x00000002000075a7 */ /* 0x0022a400080011ff */
[----:B--2---:R-:W-:Y:S05]  /*90a0*/  @!P0 NANOSLEEP.SYNCS 0x989680 ;  /* 0x009896800000895d */ /* 0x004fea0003900000 */
[----:B------:R-:W2:Y:S02]  /*90b0*/  @!P0 SYNCS.PHASECHK.TRANS64 P0, [R0+URZ], R2 ;  /* 0x00000002000085a7 */ /* 0x000ea400080010ff */
[----:B--2---:R-:W-:Y:S05]  /*90c0*/  @!P0 BRA `(.L_x_166) ;  /* 0xfffffffc00f08947 */ /* 0x004fea000383ffff */
[----:B------:R-:W-:Y:S05]  /*90d0*/  BRA `(.L_x_167) ;  /* 0xffffffa400507947 */ /* 0x000fea000383ffff */
.L_x_53:
[----:B------:R-:W-:-:S07]  /*90e0*/  MOV R0, UR5 ;  /* 0x0000000500007c02 */ /* 0x000fce0008000f00 */
.L_x_168:
[----:B-1----:R1:W2:Y:S02]  /*90f0*/  SYNCS.PHASECHK.TRANS64.TRYWAIT P0, [R0+URZ], R2 ;  /* 0x00000002000075a7 */ /* 0x0022a400080011ff */
[----:B--2---:R-:W-:Y:S05]  /*9100*/  @!P0 NANOSLEEP.SYNCS 0x989680 ;  /* 0x009896800000895d */ /* 0x004fea0003900000 */
[----:B------:R-:W2:Y:S02]  /*9110*/  @!P0 SYNCS.PHASECHK.TRANS64 P0, [R0+URZ], R2 ;  /* 0x00000002000085a7 */ /* 0x000ea400080010ff */
[----:B--2---:R-:W-:Y:S05]  /*9120*/  @!P0 BRA `(.L_x_168) ;  /* 0xfffffffc00f08947 */ /* 0x004fea000383ffff */
[----:B------:R-:W-:Y:S05]  /*9130*/  BRA `(.L_x_169) ;  /* 0xffffffa400607947 */ /* 0x000fea000383ffff */
.L_x_54:
[----:B------:R-:W-:-:S07]  /*9140*/  MOV R0, UR5 ;  /* 0x0000000500007c02 */ /* 0x000fce0008000f00 */
.L_x_170:
[----:B-1----:R1:W2:Y:S02]  /*9150*/  SYNCS.PHASECHK.TRANS64.TRYWAIT P0, [R0+URZ], R2 ;  /* 0x00000002000075a7 */ /* 0x0022a400080011ff */
[----:B--2---:R-:W-:Y:S05]  /*9160*/  @!P0 NANOSLEEP.SYNCS 0x989680 ;  /* 0x009896800000895d */ /* 0x004fea0003900000 */
[----:B------:R-:W2:Y:S02]  /*9170*/  @!P0 SYNCS.PHASECHK.TRANS64 P0, [R0+URZ], R2 ;  /* 0x00000002000085a7 */ /* 0x000ea400080010ff */
[----:B--2---:R-:W-:Y:S05]  /*9180*/  @!P0 BRA `(.L_x_170) ;  /* 0xfffffffc00f08947 */ /* 0x004fea000383ffff */
[----:B------:R-:W-:Y:S05]  /*9190*/  BRA `(.L_x_171) ;  /* 0xffffffa400707947 */ /* 0x000fea000383ffff */
.L_x_55:
[----:B------:R-:W-:-:S07]  /*91a0*/  MOV R0, UR5 ;  /* 0x0000000500007c02 */ /* 0x000fce0008000f00 */
.L_x_172:
[----:B-1----:R1:W2:Y:S02]  /*91b0*/  SYNCS.PHASECHK.TRANS64.TRYWAIT P0, [R0+URZ], R2 ;  /* 0x00000002000075a7 */ /* 0x0022a400080011ff */
[----:B--2---:R-:W-:Y:S05]  /*91c0*/  @!P0 NANOSLEEP.SYNCS 0x989680 ;  /* 0x009896800000895d */ /* 0x004fea0003900000 */
[----:B------:R-:W2:Y:S02]  /*91d0*/  @!P0 SYNCS.PHASECHK.TRANS64 P0, [R0+URZ], R2 ;  /* 0x00000002000085a7 */ /* 0x000ea400080010ff */
[----:B--2---:R-:W-:Y:S05]  /*91e0*/  @!P0 BRA `(.L_x_172) ;  /* 0xfffffffc00f08947 */ /* 0x004fea000383ffff */
[----:B------:R-:W-:Y:S05]  /*91f0*/  BRA `(.L_x_173) ;  /* 0xffffffa400807947 */ /* 0x000fea000383ffff */
.L_x_56:
[----:B------:R-:W-:-:S07]  /*9200*/  MOV R0, UR5 ;  /* 0x0000000500007c02 */ /* 0x000fce0008000f00 */
.L_x_174:
[----:B-1----:R1:W2:Y:S02]  /*9210*/  SYNCS.PHASECHK.TRANS64.TRYWAIT P0, [R0+URZ], R2 ;  /* 0x00000002000075a7 */ /* 0x0022a400080011ff */
[----:B--2---:R-:W-:Y:S05]  /*9220*/  @!P0 NANOSLEEP.SYNCS 0x989680 ;  /* 0x009896800000895d */ /* 0x004fea0003900000 */
[----:B------:R-:W2:Y:S02]  /*9230*/  @!P0 SYNCS.PHASECHK.TRANS64 P0, [R0+URZ], R2 ;  /* 0x00000002000085a7 */ /* 0x000ea400080010ff */
[----:B--2---:R-:W-:Y:S05]  /*9240*/  @!P0 BRA `(.L_x_174) ;  /* 0xfffffffc00f08947 */ /* 0x004fea000383ffff */
[----:B------:R-:W-:Y:S05]  /*9250*/  BRA `(.L_x_175) ;  /* 0xffffffa400907947 */ /* 0x000fea000383ffff */
.L_x_59:
[----:B------:R-:W-:-:S07]  /*9260*/  MOV R4, UR4 ;  /* 0x0000000400047c02 */ /* 0x000fce0008000f00 */
.L_x_176:
[----:B--2---:R2:W3:Y:S02]  /*9270*/  SYNCS.PHASECHK.TRANS64.TRYWAIT P1, [R4+URZ+0x158], R6 ;  /* 0x00015806040075a7 */ /* 0x0044e400080211ff */
[----:B---3--:R-:W-:Y:S05]  /*9280*/  @!P1 NANOSLEEP.SYNCS 0x989680 ;  /* 0x009896800000995d */ /* 0x008fea0003900000 */
[----:B------:R-:W3:Y:S02]  /*9290*/  @!P1 SYNCS.PHASECHK.TRANS64 P1, [R4+URZ+0x158], R6 ;  /* 0x00015806040095a7 */ /* 0x000ee400080210ff */
[----:B---3--:R-:W-:Y:S05]  /*92a0*/  @!P1 BRA `(.L_x_176) ;  /* 0xfffffffc00f09947 */ /* 0x008fea000383ffff */
[----:B------:R-:W-:Y:S05]  /*92b0*/  BRA `(.L_x_177) ;  /* 0xffffffa800007947 */ /* 0x000fea000383ffff */
.L_x_60:
[----:B--2---:R-:W-:-:S07]  /*92c0*/  MOV R4, UR4 ;  /* 0x0000000400047c02 */ /* 0x004fce0008000f00 */
.L_x_178:
[----:B--2---:R2:W3:Y:S02]  /*92d0*/  SYNCS.PHASECHK.TRANS64.TRYWAIT P1, [R4+URZ+0x150], R5 ;  /* 0x00015005040075a7 */ /* 0x0044e400080211ff */
[----:B---3--:R-:W-:Y:S05]  /*92e0*/  @!P1 NANOSLEEP.SYNCS 0x989680 ;  /* 0x009896800000995d */ /* 0x008fea0003900000 */
[----:B------:R-:W3:Y:S02]  /*92f0*/  @!P1 SYNCS.PHASECHK.TRANS64 P1, [R4+URZ+0x150], R5 ;  /* 0x00015005040095a7 */ /* 0x000ee400080210ff */
[----:B---3--:R-:W-:Y:S05]  /*9300*/  @!P1 BRA `(.L_x_178) ;  /* 0xfffffffc00f09947 */ /* 0x008fea000383ffff */
[----:B------:R-:W-:Y:S05]  /*9310*/  BRA `(.L_x_179) ;  /* 0xffffffa800087947 */ /* 0x000fea000383ffff */
.L_x_70:
[----:B--2---:R-:W-:-:S04]  /*9320*/  MOV R5, UR5 ;  /* 0x0000000500057c02 */ /* 0x004fc80008000f00 */
[----:B------:R2:W3:Y:S03]  /*9330*/  SYNCS.PHASECHK.TRANS64.TRYWAIT P0, [R5+URZ+0x8], R6 ;  /* 0x00000806050075a7 */ /* 0x0004e600080011ff */
[----:B---3--:R-:W-:Y:S05]  /*9340*/  @!P0 NANOSLEEP.SYNCS 0x989680 ;  /* 0x009896800000895d */ /* 0x008fea0003900000 */
[----:B------:R-:W3:Y:S02]  /*9350*/  @!P0 SYNCS.PHASECHK.TRANS64 P0, [R5+URZ+0x8], R6 ;  /* 0x00000806050085a7 */ /* 0x000ee400080010ff */
[----:B---3--:R-:W-:Y:S05]  /*9360*/  @!P0 BRA `(.L_x_70) ;  /* 0xfffffffc00ec8947 */ /* 0x008fea000383ffff */
[----:B------:R-:W-:Y:S05]  /*9370*/  BRA `(.L_x_69) ;  /* 0xffffffa800d47947 */ /* 0x000fea000383ffff */
.L_x_72:
[----:B------:R-:W-:Y:S01]  /*9380*/  BSSY B0, `(.L_x_180) ;  /* 0x0000006000007945 */ /* 0x000fe20003800000 */
[----:B------:R-:W-:-:S07]  /*9390*/  MOV R15, 0xffffffff ;  /* 0xffffffff000f7802 */ /* 0x000fce0000000f00 */
[----:B-12--5:R-:W-:Y:S05]  /*93a0*/  WARPSYNC.COLLECTIVE R15, `(.L_x_181) ;  /* 0x000000000f0c7348 */ /* 0x026fea0003c00000 */
[----:B------:R-:W-:Y:S02]  /*93b0*/  ELECT P6, UR79, PT ;  /* 0x00000000004f782f */ /* 0x000fe400038c0000 */
[----:B------:R-:W-:Y:S01]  /*93c0*/  MOV R14, UR79 ;  /* 0x0000004f000e7c02 */ /* 0x000fe20008000f00 */
[----:B-12--5:R-:W-:Y:S10]  /*93d0*/  ENDCOLLECTIVE ;  /* 0x000000000000791b */ /* 0x026ff40003800000 */
.L_x_181:
[----:B------:R-:W-:Y:S05]  /*93e0*/  BSYNC B0 ;  /* 0x0000000000007941 */ /* 0x000fea0003800000 */
.L_x_180:
[----:B------:R-:W-:Y:S05]  /*93f0*/  BRA `(.L_x_182) ;  /* 0xffffffac00047947 */ /* 0x000fea000383ffff */
.L_x_74:
[----:B--2---:R-:W-:-:S04]  /*9400*/  MOV R3, UR5 ;  /* 0x0000000500037c02 */ /* 0x004fc80008000f00 */
[----:B------:R2:W3:Y:S03]  /*9410*/  SYNCS.PHASECHK.TRANS64.TRYWAIT P0, [R3+URZ+0x8], R4 ;  /* 0x00000804030075a7 */ /* 0x0004e600080011ff */
[----:B---3--:R-:W-:Y:S05]  /*9420*/  @!P0 NANOSLEEP.SYNCS 0x989680 ;  /* 0x009896800000895d */ /* 0x008fea0003900000 */
[----:B------:R-:W3:Y:S02]  /*9430*/  @!P0 SYNCS.PHASECHK.TRANS64 P0, [R3+URZ+0x8], R4 ;  /* 0x00000804030085a7 */ /* 0x000ee400080010ff */
[----:B---3--:R-:W-:Y:S05]  /*9440*/  @!P0 BRA `(.L_x_74) ;  /* 0xfffffffc00ec8947 */ /* 0x008fea000383ffff */
[----:B------:R-:W-:Y:S05]  /*9450*/  BRA `(.L_x_73) ;  /* 0xffffffac00087947 */ /* 0x000fea000383ffff */
.L_x_75:
[----:B------:R-:W-:-:S07]  /*9460*/  MOV R4, UR20 ;  /* 0x0000001400047c02 */ /* 0x000fce0008000f00 */
.L_x_183:
[----:B-1----:R1:W2:Y:S02]  /*9470*/  SYNCS.PHASECHK.TRANS64.TRYWAIT P0, [R4+URZ+0x150], R5 ;  /* 0x00015005040075a7 */ /* 0x0022a400080011ff */
[----:B--2---:R-:W-:Y:S05]  /*9480*/  @!P0 NANOSLEEP.SYNCS 0x989680 ;  /* 0x009896800000895d */ /* 0x004fea0003900000 */
[----:B------:R-:W2:Y:S02]  /*9490*/  @!P0 SYNCS.PHASECHK.TRANS64 P0, [R4+URZ+0x150], R5 ;  /* 0x00015005040085a7 */ /* 0x000ea400080010ff */
[----:B--2---:R-:W-:Y:S05]  /*94a0*/  @!P0 BRA `(.L_x_183) ;  /* 0xfffffffc00f08947 */ /* 0x004fea000383ffff */
[----:B------:R-:W-:Y:S05]  /*94b0*/  BRA `(.L_x_184) ;  /* 0xffffffb000047947 */ /* 0x000fea000383ffff */
.L_x_77:
[----:B------:R-:W-:-:S07]  /*94c0*/  MOV R4, UR25 ;  /* 0x0000001900047c02 */ /* 0x000fce0008000f00 */
.L_x_185:
[----:B-1----:R1:W2:Y:S02]  /*94d0*/  SYNCS.PHASECHK.TRANS64.TRYWAIT P0, [R4+URZ+0x170], R5 ;  /* 0x00017005040075a7 */ /* 0x0022a400080011ff */
[----:B--2---:R-:W-:Y:S05]  /*94e0*/  @!P0 NANOSLEEP.SYNCS 0x989680 ;  /* 0x009896800000895d */ /* 0x004fea0003900000 */
[----:B------:R-:W2:Y:S02]  /*94f0*/  @!P0 SYNCS.PHASECHK.TRANS64 P0, [R4+URZ+0x170], R5 ;  /* 0x00017005040085a7 */ /* 0x000ea400080010ff */
[----:B--2---:R-:W-:Y:S05]  /*9500*/  @!P0 BRA `(.L_x_185) ;  /* 0xfffffffc00f08947 */ /* 0x004fea000383ffff */
[----:B------:R-:W-:Y:S05]  /*9510*/  BRA `(.L_x_76) ;  /* 0xffffffb000247947 */ /* 0x000fea000383ffff */
.L_x_81:
[----:B-1----:R-:W-:Y:S07]  /*9520*/  MOV R4, UR18 ;  /* 0x0000001200047c02 */ /* 0x002fee0008000f00 */
.L_x_186:
[----:B-1----:R1:W2:Y:S02]  /*9530*/  SYNCS.PHASECHK.TRANS64.TRYWAIT P0, [R4+URZ], R6 ;  /* 0x00000006040075a7 */ /* 0x0022a400080011ff */
[----:B--2---:R-:W-:Y:S05]  /*9540*/  @!P0 NANOSLEEP.SYNCS 0x989680 ;  /* 0x009896800000895d */ /* 0x004fea0003900000 */
[----:B------:R-:W2:Y:S02]  /*9550*/  @!P0 SYNCS.PHASECHK.TRANS64 P0, [R4+URZ], R6 ;  /* 0x00000006040085a7 */ /* 0x000ea400080010ff */
[----:B--2---:R-:W-:Y:S05]  /*9560*/  @!P0 BRA `(.L_x_186) ;  /* 0xfffffffc00f08947 */ /* 0x004fea000383ffff */
[----:B------:R-:W-:Y:S05]  /*9570*/  BRA `(.L_x_80) ;  /* 0xffffffb000487947 */ /* 0x000fea000383ffff */
.L_x_85:
[----:B--2---:R-:W-:-:S07]  /*9580*/  MOV R0, UR4 ;  /* 0x0000000400007c02 */ /* 0x004fce0008000f00 */
.L_x_187:
[----:B--2---:R2:W3:Y:S02]  /*9590*/  SYNCS.PHASECHK.TRANS64.TRYWAIT P0, [R0+URZ], R2 ;  /* 0x00000002000075a7 */ /* 0x0044e400080011ff */
[----:B---3--:R-:W-:Y:S05]  /*95a0*/  @!P0 NANOSLEEP.SYNCS 0x989680 ;  /* 0x009896800000895d */ /* 0x008fea0003900000 */
[----:B------:R-:W3:Y:S02]  /*95b0*/  @!P0 SYNCS.PHASECHK.TRANS64 P0, [R0+URZ], R2 ;  /* 0x00000002000085a7 */ /* 0x000ee400080010ff */
[----:B---3--:R-:W-:Y:S05]  /*95c0*/  @!P0 BRA `(.L_x_187) ;  /* 0xfffffffc00f08947 */ /* 0x008fea000383ffff */
[----:B------:R-:W-:Y:S05]  /*95d0*/  BRA `(.L_x_188) ;  /* 0xffffffb400507947 */ /* 0x000fea000383ffff */
.L_x_88:
[----:B------:R-:W-:-:S07]  /*95e0*/  MOV R0, UR20 ;  /* 0x0000001400007c02 */ /* 0x000fce0008000f00 */
.L_x_189:
[----:B--2---:R2:W3:Y:S02]  /*95f0*/  SYNCS.PHASECHK.TRANS64.TRYWAIT P1, [R0+URZ+0x180], R2 ;  /* 0x00018002000075a7 */ /* 0x0044e400080211ff */
[----:B---3--:R-:W-:Y:S05]  /*9600*/  @!P1 NANOSLEEP.SYNCS 0x989680 ;  /* 0x009896800000995d */ /* 0x008fea0003900000 */
[----:B------:R-:W3:Y:S02]  /*9610*/  @!P1 SYNCS.PHASECHK.TRANS64 P1, [R0+URZ+0x180], R2 ;  /* 0x00018002000095a7 */ /* 0x000ee400080210ff */
[----:B---3--:R-:W-:Y:S05]  /*9620*/  @!P1 BRA `(.L_x_189) ;  /* 0xfffffffc00f09947 */ /* 0x008fea000383ffff */
[----:B------:R-:W-:Y:S05]  /*9630*/  BRA `(.L_x_190) ;  /* 0xffffffb4009c7947 */ /* 0x000fea000383ffff */
.L_x_93:
[----:B------:R-:W-:Y:S07]  /*9640*/  MOV R0, UR27 ;  /* 0x0000001b00007c02 */ /* 0x000fee0008000f00 */
.L_x_191:
[----:B---3--:R3:W4:Y:S02]  /*9650*/  SYNCS.PHASECHK.TRANS64.TRYWAIT P0, [R0+URZ+0x150], R2 ;  /* 0x00015002000075a7 */ /* 0x00872400080011ff */
[----:B----4-:R-:W-:Y:S05]  /*9660*/  @!P0 NANOSLEEP.SYNCS 0x989680 ;  /* 0x009896800000895d */ /* 0x010fea0003900000 */
[----:B------:R-:W4:Y:S02]  /*9670*/  @!P0 SYNCS.PHASECHK.TRANS64 P0, [R0+URZ+0x150], R2 ;  /* 0x00015002000085a7 */ /* 0x000f2400080010ff */
[----:B----4-:R-:W-:Y:S05]  /*9680*/  @!P0 BRA `(.L_x_191) ;  /* 0xfffffffc00f08947 */ /* 0x010fea000383ffff */
[----:B------:R-:W-:Y:S05]  /*9690*/  BRA `(.L_x_192) ;  /* 0xffffffb800dc7947 */ /* 0x000fea000383ffff */
.L_x_96:
[----:B------:R-:W-:Y:S07]  /*96a0*/  MOV R0, UR27 ;  /* 0x0000001b00007c02 */ /* 0x000fee0008000f00 */
.L_x_193:
[----:B-1----:R1:W3:Y:S02]  /*96b0*/  SYNCS.PHASECHK.TRANS64.TRYWAIT P2, [R0+URZ+0x148], R2 ;  /* 0x00014802000075a7 */ /* 0x0022e400080411ff */
[----:B---3--:R-:W-:Y:S05]  /*96c0*/  @!P2 NANOSLEEP.SYNCS 0x989680 ;  /* 0x009896800000a95d */ /* 0x008fea0003900000 */
[----:B------:R-:W3:Y:S02]  /*96d0*/  @!P2 SYNCS.PHASECHK.TRANS64 P2, [R0+URZ+0x148], R2 ;  /* 0x000148020000a5a7 */ /* 0x000ee400080410ff */
[----:B---3--:R-:W-:Y:S05]  /*96e0*/  @!P2 BRA `(.L_x_193) ;  /* 0xfffffffc00f0a947 */ /* 0x008fea000383ffff */
[----:B------:R-:W-:Y:S05]  /*96f0*/  BRA `(.L_x_95) ;  /* 0xffffffc0003c7947 */ /* 0x000fea000383ffff */
.L_x_99:
[----:B------:R-:W-:Y:S07]  /*9700*/  MOV R2, UR17 ;  /* 0x0000001100027c02 */ /* 0x000fee0008000f00 */
.L_x_194:
[----:B-1----:R1:W3:Y:S02]  /*9710*/  SYNCS.PHASECHK.TRANS64.TRYWAIT P1, [R2+URZ+0x128], R8 ;  /* 0x00012808020075a7 */ /* 0x0022e400080211ff */
[----:B---3--:R-:W-:Y:S05]  /*9720*/  @!P1 NANOSLEEP.SYNCS 0x989680 ;  /* 0x009896800000995d */ /* 0x008fea0003900000 */
[----:B------:R-:W3:Y:S02]  /*9730*/  @!P1 SYNCS.PHASECHK.TRANS64 P1, [R2+URZ+0x128], R8 ;  /* 0x00012808020095a7 */ /* 0x000ee400080210ff */
[----:B---3--:R-:W-:Y:S05]  /*9740*/  @!P1 BRA `(.L_x_194) ;  /* 0xfffffffc00f09947 */ /* 0x008fea000383ffff */
[----:B------:R-:W-:Y:S05]  /*9750*/  BRA `(.L_x_195) ;  /* 0xffffffc000f87947 */ /* 0x000fea000383ffff */
.L_x_100:
[----:B------:R-:W-:Y:S07]  /*9760*/  MOV R0, UR6 ;  /* 0x0000000600007c02 */ /* 0x000fee0008000f00 */
.L_x_196:
[----:B-1----:R1:W3:Y:S02]  /*9770*/  SYNCS.PHASECHK.TRANS64.TRYWAIT P0, [R0+URZ+0x128], R2 ;  /* 0x00012802000075a7 */ /* 0x0022e400080011ff */
[----:B---3--:R-:W-:Y:S05]  /*9780*/  @!P0 NANOSLEEP.SYNCS 0x989680 ;  /* 0x009896800000895d */ /* 0x008fea0003900000 */
[----:B------:R-:W3:Y:S02]  /*9790*/  @!P0 SYNCS.PHASECHK.TRANS64 P0, [R0+URZ+0x128], R2 ;  /* 0x00012802000085a7 */ /* 0x000ee400080010ff */
[----:B---3--:R-:W-:Y:S05]  /*97a0*/  @!P0 BRA `(.L_x_196) ;  /* 0xfffffffc00f08947 */ /* 0x008fea000383ffff */
[----:B------:R-:W-:Y:S05]  /*97b0*/  BRA `(.L_x_197) ;  /* 0xffffffc400847947 */ /* 0x000fea000383ffff */
.L_x_102:
[----:B------:R-:W-:-:S07]  /*97c0*/  MOV R0, UR4 ;  /* 0x0000000400007c02 */ /* 0x000fce0008000f00 */
.L_x_198:
[----:B-1----:R1:W3:Y:S02]  /*97d0*/  SYNCS.PHASECHK.TRANS64.TRYWAIT P0, [R0+URZ], R2 ;  /* 0x00000002000075a7 */ /* 0x0022e400080011ff */
[----:B---3--:R-:W-:Y:S05]  /*97e0*/  @!P0 NANOSLEEP.SYNCS 0x989680 ;  /* 0x009896800000895d */ /* 0x008fea0003900000 */
[----:B------:R-:W3:Y:S02]  /*97f0*/  @!P0 SYNCS.PHASECHK.TRANS64 P0, [R0+URZ], R2 ;  /* 0x00000002000085a7 */ /* 0x000ee400080010ff */
[----:B---3--:R-:W-:Y:S05]  /*9800*/  @!P0 BRA `(.L_x_198) ;  /* 0xfffffffc00f08947 */ /* 0x008fea000383ffff */
[----:B------:R-:W-:Y:S05]  /*9810*/  BRA `(.L_x_199) ;  /* 0xffffffc800347947 */ /* 0x000fea000383ffff */
.L_x_103:
[----:B------:R-:W-:-:S07]  /*9820*/  MOV R0, UR5 ;  /* 0x0000000500007c02 */ /* 0x000fce0008000f00 */
.L_x_200:
[----:B-1----:R1:W3:Y:S02]  /*9830*/  SYNCS.PHASECHK.TRANS64.TRYWAIT P0, [R0+URZ], R2 ;  /* 0x00000002000075a7 */ /* 0x0022e400080011ff */
[----:B---3--:R-:W-:Y:S05]  /*9840*/  @!P0 NANOSLEEP.SYNCS 0x989680 ;  /* 0x009896800000895d */ /* 0x008fea0003900000 */
[----:B------:R-:W3:Y:S02]  /*9850*/  @!P0 SYNCS.PHASECHK.TRANS64 P0, [R0+URZ], R2 ;  /* 0x00000002000085a7 */ /* 0x000ee400080010ff */
[----:B---3--:R-:W-:Y:S05]  /*9860*/  @!P0 BRA `(.L_x_200) ;  /* 0xfffffffc00f08947 */ /* 0x008fea000383ffff */
[----:B------:R-:W-:Y:S05]  /*9870*/  BRA `(.L_x_201) ;  /* 0xffffffc800407947 */ /* 0x000fea000383ffff */
.L_x_105:
[----:B------:R-:W-:Y:S07]  /*9880*/  MOV R0, UR45 ;  /* 0x0000002d00007c02 */ /* 0x000fee0008000f00 */
.L_x_202:
[----:B-1----:R1:W2:Y:S02]  /*9890*/  SYNCS.PHASECHK.TRANS64.TRYWAIT P0, [R0+URZ+0x150], R2 ;  /* 0x00015002000075a7 */ /* 0x0022a400080011ff */
[----:B--2---:R-:W-:Y:S05]  /*98a0*/  @!P0 NANOSLEEP.SYNCS 0x989680 ;  /* 0x009896800000895d */ /* 0x004fea0003900000 */
[----:B------:R-:W2:Y:S02]  /*98b0*/  @!P0 SYNCS.PHASECHK.TRANS64 P0, [R0+URZ+0x150], R2 ;  /* 0x00015002000085a7 */ /* 0x000ea400080010ff */
[----:B--2---:R-:W-:Y:S05]  /*98c0*/  @!P0 BRA `(.L_x_202) ;  /* 0xfffffffc00f08947 */ /* 0x004fea000383ffff */
[----:B------:R-:W-:Y:S05]  /*98d0*/  BRA `(.L_x_203) ;  /* 0xffffffcc001c7947 */ /* 0x000fea000383ffff */
.L_x_115:
[----:B-1----:R1:W2:Y:S02]  /*98e0*/  SYNCS.PHASECHK.TRANS64.TRYWAIT P1, [R0+URZ+0x110], R2 ;  /* 0x00011002000075a7 */ /* 0x0022a400080211ff */
[----:B--2---:R-:W-:Y:S05]  /*98f0*/  @!P1 NANOSLEEP.SYNCS 0x989680 ;  /* 0x009896800000995d */ /* 0x004fea0003900000 */
[----:B------:R-:W2:Y:S02]  /*9900*/  @!P1 SYNCS.PHASECHK.TRANS64 P1, [R0+URZ+0x110], R2 ;  /* 0x00011002000095a7 */ /* 0x000ea400080210ff */
[----:B--2---:R-:W-:Y:S05]  /*9910*/  @!P1 BRA `(.L_x_115) ;  /* 0xfffffffc00f09947 */ /* 0x004fea000383ffff */
[----:B------:R-:W-:Y:S05]  /*9920*/  BRA `(.L_x_114) ;  /* 0xffffffdc00007947 */ /* 0x000fea000383ffff */
.L_x_117:
[----:B-1----:R1:W3:Y:S02]  /*9930*/  SYNCS.PHASECHK.TRANS64.TRYWAIT P0, [R58+URZ+0x160], R3 ;  /* 0x000160033a0075a7 */ /* 0x0022e400080011ff */
[----:B---3--:R-:W-:Y:S05]  /*9940*/  @!P0 NANOSLEEP.SYNCS 0x989680 ;  /* 0x009896800000895d */ /* 0x008fea0003900000 */
[----:B------:R-:W3:Y:S02]  /*9950*/  @!P0 SYNCS.PHASECHK.TRANS64 P0, [R58+URZ+0x160], R3 ;  /* 0x000160033a0085a7 */ /* 0x000ee400080010ff */
[----:B---3--:R-:W-:Y:S05]  /*9960*/  @!P0 BRA `(.L_x_117) ;  /* 0xfffffffc00f08947 */ /* 0x008fea000383ffff */
[----:B------:R-:W-:Y:S05]  /*9970*/  BRA `(.L_x_116) ;  /* 0xffffffdc00307947 */ /* 0x000fea000383ffff */
.L_x_128:
[----:B-1----:R1:W2:Y:S02]  /*9980*/  SYNCS.PHASECHK.TRANS64.TRYWAIT P0, [R3+URZ+0x110], R27 ;  /* 0x0001101b030075a7 */ /* 0x0022a400080011ff */
[----:B--2---:R-:W-:Y:S05]  /*9990*/  @!P0 NANOSLEEP.SYNCS 0x989680 ;  /* 0x009896800000895d */ /* 0x004fea0003900000 */
[----:B------:R-:W2:Y:S02]  /*99a0*/  @!P0 SYNCS.PHASECHK.TRANS64 P0, [R3+URZ+0x110], R27 ;  /* 0x0001101b030085a7 */ /* 0x000ea400080010ff */
[----:B--2---:R-:W-:Y:S05]  /*99b0*/  @!P0 BRA `(.L_x_128) ;  /* 0xfffffffc00f08947 */ /* 0x004fea000383ffff */
[----:B------:R-:W-:Y:S05]  /*99c0*/  BRA `(.L_x_127) ;  /* 0xffffffe400687947 */ /* 0x000fea000383ffff */
        .weak           $__internal_0_$__cuda_sm10x_tcgen05_guardrail_trap_col_being_dealloced_not_returned_by_alloc
        .type           $__internal_0_$__cuda_sm10x_tcgen05_guardrail_trap_col_being_dealloced_not_returned_by_alloc,@function
        .size           $__internal_0_$__cuda_sm10x_tcgen05_guardrail_trap_col_being_dealloced_not_returned_by_alloc,($__internal_1_$__cuda_sm10x_tcgen05_guardrail_trap_phase_invalid_during_alloc - $__internal_0_$__cuda_sm10x_tcgen05_guardrail_trap_col_being_dealloced_not_returned_by_alloc)
$__internal_0_$__cuda_sm10x_tcgen05_guardrail_trap_col_being_dealloced_not_returned_by_alloc:
[----:B------:R-:W-:Y:S05]  /*99d0*/  BPT.TRAP 0x1 ;  /* 0x000000040000795c */ /* 0x000fea0000300000 */
[----:B------:R-:W-:-:S04]  /*99e0*/  HFMA2 R3, -RZ, RZ, 0, 0 ;  /* 0x00000000ff037431 */ /* 0x000fc800000001ff */
[----:B------:R-:W-:Y:S05]  /*99f0*/  RET.REL.NODEC R2 `(_ZN7cutlass13device_kernelINS_4conv6kernel13ConvUniversalINS1_16ConvProblemShapeILNS1_8OperatorE1ELi3EEENS1_10collective14CollectiveConvINS1_47MainloopSm100TmaUmmaWarpSpecializedImplicitGemmILS5_1ELi17ELi3ELi1ELi2EN4cute5tupleIJNSA_1CILi2EEENSC_ILi1EEESE_EEEEENSB_IJNSC_ILi128EEENSC_ILi64EEENSB_IJSI_EEEEEENS_6half_tESL_NSA_8TiledMMAINSA_8MMA_AtomIJNSA_26SM100_MMA_F16BF16_2x1SM_SSISL_SL_fLi128ELi64ELNSA_4UMMA5MajorE0ELSQ_1ELNSP_7ScaleInE0ELSR_0EEEEEENSA_6LayoutINSB_IJSE_SE_SE_EEENSB_IJNSC_ILi0EEESW_SW_EEEEENSB_IJNSA_10UnderscoreESZ_SZ_EEEEENS7_6detail27Sm100ImplicitGemmTileTraitsINSA_25SM100_TMA_2SM_LOAD_IM2COLENSA_14ComposedLayoutINSA_7SwizzleILi3ELi4ELi3EEENSA_18smem_ptr_flag_bitsILi16EEENSU_INSB_IJNSC_ILi8EEESI_EEENSB_IJSI_SE_EEEEEEEvEENS13_INSA_18SM100_TMA_2SM_LOADENS15_INS16_ILi2ELi4ELi3EEES19_NSU_INSB_IJNSC_ILi32EEES1A_EEENSB_IJSE_S1I_EEEEEEEvEEEENS_8epilogue10collective18CollectiveEpilogueINS1P_23Sm100TmaWarpSpecializedILi3ELi2ELi16ELb1ELb0EEEJNSB_IJSI_SI_SJ_EEENSB_IJNSU_ISI_SE_EENSU_INSB_IJNSC_ILi16EEESD_EEES1K_EEEEESL_NSB_IJNSB_IJllllEEESE_SW_EEESL_S21_NS1P_6fusion15FusionCallbacksIS1T_NS22_17LinearCombinationISL_fSL_fLNS_15FloatRoundStyleE2EEES1U_S1Z_JEEENSA_5SM1004TMEM4LOAD26SM100_TMEM_LOAD_32dp32b16xENSA_20SM90_TMA_LOAD_IM2COLENS15_INS16_ILi1ELi4ELi3EEES19_NSU_INSB_IJS1A_S1W_EEENSB_IJS1W_SE_EEEEEEENSA_39AutoVectorizingCopyWithAssumedAlignmentILi128EEENSA_21SM90_TMA_STORE_IM2COLES2H_S2J_S2J_EEEvvEEEEvNT_6ParamsE) ;  /* 0xffffff6402807950 */ /* 0x000fea0003c3ffff */
        .weak           $__internal_1_$__cuda_sm10x_tcgen05_guardrail_trap_phase_invalid_during_alloc
        .type           $__internal_1_$__cuda_sm10x_tcgen05_guardrail_trap_phase_invalid_during_alloc,@function
        .size           $__internal_1_$__cuda_sm10x_tcgen05_guardrail_trap_phase_invalid_during_alloc,($__internal_2_$__cuda_sm10x_tcgen05_guardrail_trap_unallocated_columns_being_dealloced - $__internal_1_$__cuda_sm10x_tcgen05_guardrail_trap_phase_invalid_during_alloc)
$__internal_1_$__cuda_sm10x_tcgen05_guardrail_trap_phase_invalid_during_alloc:
[----:B------:R-:W-:Y:S05]  /*9a00*/  BPT.TRAP 0x1 ;  /* 0x000000040000795c */ /* 0x000fea0000300000 */
[----:B------:R-:W-:-:S04]  /*9a10*/  MOV R5, 0x0 ;  /* 0x0000000000057802 */ /* 0x000fc80000000f00 */
[----:B------:R-:W-:Y:S05]  /*9a20*/  RET.REL.NODEC R4 `(_ZN7cutlass13device_kernelINS_4conv6kernel13ConvUniversalINS1_16ConvProblemShapeILNS1_8OperatorE1ELi3EEENS1_10collective14CollectiveConvINS1_47MainloopSm100TmaUmmaWarpSpecializedImplicitGemmILS5_1ELi17ELi3ELi1ELi2EN4cute5tupleIJNSA_1CILi2EEENSC_ILi1EEESE_EEEEENSB_IJNSC_ILi128EEENSC_ILi64EEENSB_IJSI_EEEEEENS_6half_tESL_NSA_8TiledMMAINSA_8MMA_AtomIJNSA_26SM100_MMA_F16BF16_2x1SM_SSISL_SL_fLi128ELi64ELNSA_4UMMA5MajorE0ELSQ_1ELNSP_7ScaleInE0ELSR_0EEEEEENSA_6LayoutINSB_IJSE_SE_SE_EEENSB_IJNSC_ILi0EEESW_SW_EEEEENSB_IJNSA_10UnderscoreESZ_SZ_EEEEENS7_6detail27Sm100ImplicitGemmTileTraitsINSA_25SM100_TMA_2SM_LOAD_IM2COLENSA_14ComposedLayoutINSA_7SwizzleILi3ELi4ELi3EEENSA_18smem_ptr_flag_bitsILi16EEENSU_INSB_IJNSC_ILi8EEESI_EEENSB_IJSI_SE_EEEEEEEvEENS13_INSA_18SM100_TMA_2SM_LOADENS15_INS16_ILi2ELi4ELi3EEES19_NSU_INSB_IJNSC_ILi32EEES1A_EEENSB_IJSE_S1I_EEEEEEEvEEEENS_8epilogue10collective18CollectiveEpilogueINS1P_23Sm100TmaWarpSpecializedILi3ELi2ELi16ELb1ELb0EEEJNSB_IJSI_SI_SJ_EEENSB_IJNSU_ISI_SE_EENSU_INSB_IJNSC_ILi16EEESD_EEES1K_EEEEESL_NSB_IJNSB_IJllllEEESE_SW_EEESL_S21_NS1P_6fusion15FusionCallbacksIS1T_NS22_17LinearCombinationISL_fSL_fLNS_15FloatRoundStyleE2EEES1U_S1Z_JEEENSA_5SM1004TMEM4LOAD26SM100_TMEM_LOAD_32dp32b16xENSA_20SM90_TMA_LOAD_IM2COLENS15_INS16_ILi1ELi4ELi3EEES19_NSU_INSB_IJS1A_S1W_EEENSB_IJS1W_SE_EEEEEEENSA_39AutoVectorizingCopyWithAssumedAlignmentILi128EEENSA_21SM90_TMA_STORE_IM2COLES2H_S2J_S2J_EEEvvEEEEvNT_6ParamsE) ;  /* 0xffffff6404747950 */ /* 0x000fea0003c3ffff */
        .weak           $__internal_2_$__cuda_sm10x_tcgen05_guardrail_trap_unallocated_columns_being_dealloced
        .type           $__internal_2_$__cuda_sm10x_tcgen05_guardrail_trap_unallocated_columns_being_dealloced,@function
        .size           $__internal_2_$__cuda_sm10x_tcgen05_guardrail_trap_unallocated_columns_being_dealloced,(.L_x_205 - $__internal_2_$__cuda_sm10x_tcgen05_guardrail_trap_unallocated_columns_being_dealloced)
$__internal_2_$__cuda_sm10x_tcgen05_guardrail_trap_unallocated_columns_being_dealloced:
[----:B------:R-:W-:Y:S05]  /*9a30*/  BPT.TRAP 0x1 ;  /* 0x000000040000795c */ /* 0x000fea0000300000 */
[----:B------:R-:W-:-:S04]  /*9a40*/  HFMA2 R3, -RZ, RZ, 0, 0 ;  /* 0x00000000ff037431 */ /* 0x000fc800000001ff */
[----:B------:R-:W-:Y:S05]  /*9a50*/  RET.REL.NODEC R2 `(_ZN7cutlass13device_kernelINS_4conv6kernel13ConvUniversalINS1_16ConvProblemShapeILNS1_8OperatorE1ELi3EEENS1_10collective14CollectiveConvINS1_47MainloopSm100TmaUmmaWarpSpecializedImplicitGemmILS5_1ELi17ELi3ELi1ELi2EN4cute5tupleIJNSA_1CILi2EEENSC_ILi1EEESE_EEEEENSB_IJNSC_ILi128EEENSC_ILi64EEENSB_IJSI_EEEEEENS_6half_tESL_NSA_8TiledMMAINSA_8MMA_AtomIJNSA_26SM100_MMA_F16BF16_2x1SM_SSISL_SL_fLi128ELi64ELNSA_4UMMA5MajorE0ELSQ_1ELNSP_7ScaleInE0ELSR_0EEEEEENSA_6LayoutINSB_IJSE_SE_SE_EEENSB_IJNSC_ILi0EEESW_SW_EEEEENSB_IJNSA_10UnderscoreESZ_SZ_EEEEENS7_6detail27Sm100ImplicitGemmTileTraitsINSA_25SM100_TMA_2SM_LOAD_IM2COLENSA_14ComposedLayoutINSA_7SwizzleILi3ELi4ELi3EEENSA_18smem_ptr_flag_bitsILi16EEENSU_INSB_IJNSC_ILi8EEESI_EEENSB_IJSI_SE_EEEEEEEvEENS13_INSA_18SM100_TMA_2SM_LOADENS15_INS16_ILi2ELi4ELi3EEES19_NSU_INSB_IJNSC_ILi32EEES1A_EEENSB_IJSE_S1I_EEEEEEEvEEEENS_8epilogue10collective18CollectiveEpilogueINS1P_23Sm100TmaWarpSpecializedILi3ELi2ELi16ELb1ELb0EEEJNSB_IJSI_SI_SJ_EEENSB_IJNSU_ISI_SE_EENSU_INSB_IJNSC_ILi16EEESD_EEES1K_EEEEESL_NSB_IJNSB_IJllllEEESE_SW_EEESL_S21_NS1P_6fusion15FusionCallbacksIS1T_NS22_17LinearCombinationISL_fSL_fLNS_15FloatRoundStyleE2EEES1U_S1Z_JEEENSA_5SM1004TMEM4LOAD26SM100_TMEM_LOAD_32dp32b16xENSA_20SM90_TMA_LOAD_IM2COLENS15_INS16_ILi1ELi4ELi3EEES19_NSU_INSB_IJS1A_S1W_EEENSB_IJS1W_SE_EEEEEEENSA_39AutoVectorizingCopyWithAssumedAlignmentILi128EEENSA_21SM90_TMA_STORE_IM2COLES2H_S2J_S2J_EEEvvEEEEvNT_6ParamsE) ;  /* 0xffffff6402687950 */ /* 0x000fea0003c3ffff */
.L_x_204:
[----:B------:R-:W-:-:S00]  /*9a60*/  BRA `(.L_x_204) ;  /* 0xfffffffc00fc7947 */ /* 0x000fc0000383ffff */
[----:B------:R-:W-:-:S00]  /*9a70*/  NOP ;  /* 0x0000000000007918 */ /* 0x000fc00000000000 */
        /* <DEDUP_REMOVED lines=8> */
.L_x_205:


//--------------------- .nv.global.init           --------------------------
	.section	.nv.global.init,"aw",@progbits
.nv.global.init:
	.type		$str$29,@object
	.size		$str$29,($str$30 - $str$29)
$str$29:
        /*0000*/ 	.byte	0x28, 0x61, 0x64, 0x64, 0x72, 0x65, 0x73, 0x73, 0x20, 0x26, 0x20, 0x6d, 0x61, 0x73, 0x6b, 0x29
        /*0010*/ 	.byte	0x20, 0x3d, 0x3d, 0x20, 0x30, 0x00
	.type		$str$30,@object
	.size		$str$30,($str$28 - $str$30)
$str$30:
        /*0016*/ 	.byte	0x2f, 0x74, 0x6d, 0x70, 0x2f, 0x63, 0x75, 0x74, 0x6c, 0x61, 0x73, 0x73, 0x5f, 0x73, 0x77, 0x65
        /*0026*/ 	.byte	0x65, 0x70, 0x5f, 0x73, 0x72, 0x63, 0x2f, 0x69, 0x6e, 0x63, 0x6c, 0x75, 0x64, 0x65, 0x2f, 0x63
        /*0036*/ 	.byte	0x75, 0x74, 0x65, 0x2f, 0x70, 0x6f, 0x69, 0x6e, 0x74, 0x65, 0x72, 0x5f, 0x66, 0x6c, 0x61, 0x67
        /*0046*/ 	.byte	0x67, 0x65, 0x64, 0x2e, 0x68, 0x70, 0x70, 0x00
	.type		$str$28,@object
	.size		$str$28,($str$27 - $str$28)
$str$28:
        /*004e*/ 	.byte	0x2f, 0x74, 0x6d, 0x70, 0x2f, 0x63, 0x75, 0x74, 0x6c, 0x61, 0x73, 0x73, 0x5f, 0x73, 0x77, 0x65
        /*005e*/ 	.byte	0x65, 0x70, 0x5f, 0x73, 0x72, 0x63, 0x2f, 0x69, 0x6e, 0x63, 0x6c, 0x75, 0x64, 0x65, 0x2f, 0x63
        /*006e*/ 	.byte	0x75, 0x74, 0x65, 0x2f, 0x61, 0x74, 0x6f, 0x6d, 0x2f, 0x63, 0x6f, 0x70, 0x79, 0x5f, 0x74, 0x72
        /*007e*/ 	.byte	0x61, 0x69, 0x74, 0x73, 0x5f, 0x73, 0x6d, 0x31, 0x30, 0x30, 0x2e, 0x68, 0x70, 0x70, 0x00
	.type		$str$27,@object
	.size		$str$27,(__unnamed_1 - $str$27)
$str$27:
        /*008d*/ 	.byte	0x28, 0x28, 0x75, 0x69, 0x6e, 0x74, 0x33, 0x32, 0x5f, 0x74, 0x28, 0x74, 0x68, 0x72, 0x65, 0x61
        /*009d*/ 	.byte	0x64, 0x49, 0x64, 0x78, 0x2e, 0x78, 0x29, 0x20, 0x2f, 0x20, 0x33, 0x32, 0x29, 0x20, 0x25, 0x20
        /*00ad*/ 	.byte	0x34, 0x29, 0x20, 0x3d, 0x3d, 0x20, 0x28, 0x28, 0x28, 0x74, 0x6d, 0x65, 0x6d, 0x5f, 0x61, 0x64
        /*00bd*/ 	.byte	0x64, 0x72, 0x20, 0x3e, 0x3e, 0x20, 0x31, 0x36, 0x29, 0x20, 0x2f, 0x20, 0x33, 0x32, 0x29, 0x20
        /*00cd*/ 	.byte	0x25, 0x20, 0x34, 0x29, 0x00
	.type		__unnamed_1,@object
	.size		__unnamed_1,(__unnamed_2 - __unnamed_1)
__unnamed_1:
        /*00d2*/ 	.byte	0x61, 0x75, 0x74, 0x6f, 0x20, 0x63, 0x75, 0x74, 0x65, 0x3a, 0x3a, 0x61, 0x73, 0x5f, 0x70, 0x6f
        /* <DEDUP_REMOVED lines=24> */
        /*0262*/ 	.byte	0x34, 0x38, 0x3e, 0x3e, 0x3e, 0x3e, 0x5d, 0x00
	.type		__unnamed_2,@object
	.size		__unnamed_2,(.L_2 - __unnamed_2)
__unnamed_2:
        /* <DEDUP_REMOVED lines=40> */
        /*04ea*/ 	.byte	0x3a, 0x3a, 0x43, 0x3c, 0x30, 0x3e, 0x3e, 0x3e, 0x3e, 0x5d, 0x00
.L_2:


//--------------------- .nv.shared._ZN7cutlass13device_kernelINS_4conv6kernel13ConvUniversalINS1_16ConvProblemShapeILNS1_8OperatorE1ELi3EEENS1_10collective14CollectiveConvINS1_47MainloopSm100TmaUmmaWarpSpecializedImplicitGemmILS5_1ELi17ELi3ELi1ELi2EN4cute5tupleIJNSA_1CILi2EEENSC_ILi1EEESE_EEEEENSB_IJNSC_ILi128EEENSC_ILi64EEENSB_IJSI_EEEEEENS_6half_tESL_NSA_8TiledMMAINSA_8MMA_AtomIJNSA_26SM100_MMA_F16BF16_2x1SM_SSISL_SL_fLi128ELi64ELNSA_4UMMA5MajorE0ELSQ_1ELNSP_7ScaleInE0ELSR_0EEEEEENSA_6LayoutINSB_IJSE_SE_SE_EEENSB_IJNSC_ILi0EEESW_SW_EEEEENSB_IJNSA_10UnderscoreESZ_SZ_EEEEENS7_6detail27Sm100ImplicitGemmTileTraitsINSA_25SM100_TMA_2SM_LOAD_IM2COLENSA_14ComposedLayoutINSA_7SwizzleILi3ELi4ELi3EEENSA_18smem_ptr_flag_bitsILi16EEENSU_INSB_IJNSC_ILi8EEESI_EEENSB_IJSI_SE_EEEEEEEvEENS13_INSA_18SM100_TMA_2SM_LOADENS15_INS16_ILi2ELi4ELi3EEES19_NSU_INSB_IJNSC_ILi32EEES1A_EEENSB_IJSE_S1I_EEEEEEEvEEEENS_8epilogue10collective18CollectiveEpilogueINS1P_23Sm100TmaWarpSpecializedILi3ELi2ELi16ELb1ELb0EEEJNSB_IJSI_SI_SJ_EEENSB_IJNSU_ISI_SE_EENSU_INSB_IJNSC_ILi16EEESD_EEES1K_EEEEESL_NSB_IJNSB_IJllllEEESE_SW_EEESL_S21_NS1P_6fusion15FusionCallbacksIS1T_NS22_17LinearCombinationISL_fSL_fLNS_15FloatRoundStyleE2EEES1U_S1Z_JEEENSA_5SM1004TMEM4LOAD26SM100_TMEM_LOAD_32dp32b16xENSA_20SM90_TMA_LOAD_IM2COLENS15_INS16_ILi1ELi4ELi3EEES19_NSU_INSB_IJS1A_S1W_EEENSB_IJS1W_SE_EEEEEEENSA_39AutoVectorizingCopyWithAssumedAlignmentILi128EEENSA_21SM90_TMA_STORE_IM2COLES2H_S2J_S2J_EEEvvEEEEvNT_6ParamsE --------------------------
	.section	.nv.shared._ZN7cutlass13device_kernelINS_4conv6kernel13ConvUniversalINS1_16ConvProblemShapeILNS1_8OperatorE1ELi3EEENS1_10collective14CollectiveConvINS1_47MainloopSm100TmaUmmaWarpSpecializedImplicitGemmILS5_1ELi17ELi3ELi1ELi2EN4cute5tupleIJNSA_1CILi2EEENSC_ILi1EEESE_EEEEENSB_IJNSC_ILi128EEENSC_ILi64EEENSB_IJSI_EEEEEENS_6half_tESL_NSA_8TiledMMAINSA_8MMA_AtomIJNSA_26SM100_MMA_F16BF16_2x1SM_SSISL_SL_fLi128ELi64ELNSA_4UMMA5MajorE0ELSQ_1ELNSP_7ScaleInE0ELSR_0EEEEEENSA_6LayoutINSB_IJSE_SE_SE_EEENSB_IJNSC_ILi0EEESW_SW_EEEEENSB_IJNSA_10UnderscoreESZ_SZ_EEEEENS7_6detail27Sm100ImplicitGemmTileTraitsINSA_25SM100_TMA_2SM_LOAD_IM2COLENSA_14ComposedLayoutINSA_7SwizzleILi3ELi4ELi3EEENSA_18smem_ptr_flag_bitsILi16EEENSU_INSB_IJNSC_ILi8EEESI_EEENSB_IJSI_SE_EEEEEEEvEENS13_INSA_18SM100_TMA_2SM_LOADENS15_INS16_ILi2ELi4ELi3EEES19_NSU_INSB_IJNSC_ILi32EEES1A_EEENSB_IJSE_S1I_EEEEEEEvEEEENS_8epilogue10collective18CollectiveEpilogueINS1P_23Sm100TmaWarpSpecializedILi3ELi2ELi16ELb1ELb0EEEJNSB_IJSI_SI_SJ_EEENSB_IJNSU_ISI_SE_EENSU_INSB_IJNSC_ILi16EEESD_EEES1K_EEEEESL_NSB_IJNSB_IJllllEEESE_SW_EEESL_S21_NS1P_6fusion15FusionCallbacksIS1T_NS22_17LinearCombinationISL_fSL_fLNS_15FloatRoundStyleE2EEES1U_S1Z_JEEENSA_5SM1004TMEM4LOAD26SM100_TMEM_LOAD_32dp32b16xENSA_20SM90_TMA_LOAD_IM2COLENS15_INS16_ILi1ELi4ELi3EEES19_NSU_INSB_IJS1A_S1W_EEENSB_IJS1W_SE_EEEEEEENSA_39AutoVectorizingCopyWithAssumedAlignmentILi128EEENSA_21SM90_TMA_STORE_IM2COLES2H_S2J_S2J_EEEvvEEEEvNT_6ParamsE,"aw",@nobits
	.sectionflags	@""
	.align	16
	.zero		1024


//--------------------- .nv.shared.reserved.0     --------------------------
	.section	.nv.shared.reserved.0,"aw",@nobits
	.weak		__nv_reservedSMEM_offset_0_alias
	.size		__nv_reservedSMEM_offset_0_alias, 0, 64
	.other		__nv_reservedSMEM_offset_0_alias,@"STO_CUDA_RESERVED_SHARED STV_DEFAULT"
__nv_reservedSMEM_offset_0_alias:
	.zero		0
.nv.shared.reserved.0:
	.zero		64
	.weak		__nv_reservedSMEM_tcgen05_partition
	.type		__nv_reservedSMEM_tcgen05_partition,@object
	.size		__nv_reservedSMEM_tcgen05_partition,(.L_0 - __nv_reservedSMEM_tcgen05_partition)
__nv_reservedSMEM_tcgen05_partition:
	.zero		32
.L_0:


//--------------------- .nv.global                --------------------------
	.section	.nv.global,"aw",@nobits
.nv.global:
	.type		_ZN39_INTERNAL_a85ad174_4_k_cu_c0376a58_34344cute1_E,@object
	.size		_ZN39_INTERNAL_a85ad174_4_k_cu_c0376a58_34344cute1_E,(_ZN39_INTERNAL_a85ad174_4_k_cu_c0376a58_34344cuda3std3__45__cpo6cbeginE - _ZN39_INTERNAL_a85ad174_4_k_cu_c0376a58_34344cute1_E)
_ZN39_INTERNAL_a85ad174_4_k_cu_c0376a58_34344cute1_E:
	.zero		1
	.type		_ZN39_INTERNAL_a85ad174_4_k_cu_c0376a58_34344cuda3std3__45__cpo6cbeginE,@object
	.size		_ZN39_INTERNAL_a85ad174_4_k_cu_c0376a58_34344cuda3std3__45__cpo6cbeginE,(_ZN39_INTERNAL_a85ad174_4_k_cu_c0376a58_34344cuda3std3__48in_placeE - _ZN39_INTERNAL_a85ad174_4_k_cu_c0376a58_34344cuda3std3__45__cpo6cbeginE)
_ZN39_INTERNAL_a85ad174_4_k_cu_c0376a58_34344cuda3std3__45__cpo6cbeginE:
	.zero		1
	.type		_ZN39_INTERNAL_a85ad174_4_k_cu_c0376a58_34344cuda3std3__48in_placeE,@object
	.size		_ZN39_INTERNAL_a85ad174_4_k_cu_c0376a58_34344cuda3std3__48in_placeE,(_ZN39_INTERNAL_a85ad174_4_k_cu_c0376a58_34344cuda3std6ranges3__45__cpo9iter_moveE - _ZN39_INTERNAL_a85ad174_4_k_cu_c0376a58_34344cuda3std3__48in_placeE)
_ZN39_INTERNAL_a85ad174_4_k_cu_c0376a58_34344cuda3std3__48in_placeE:
	.zero		1
	.type		_ZN39_INTERNAL_a85ad174_4_k_cu_c0376a58_34344cuda3std6ranges3__45__cpo9iter_moveE,@object
	.size		_ZN39_INTERNAL_a85ad174_4_k_cu_c0376a58_34344cuda3std6ranges3__45__cpo9iter_moveE,(_ZN39_INTERNAL_a85ad174_4_k_cu_c0376a58_34344cuda3std3__45__cpo5beginE - _ZN39_INTERNAL_a85ad174_4_k_cu_c0376a58_34344cuda3std6ranges3__45__cpo9iter_moveE)
_ZN39_INTERNAL_a85ad174_4_k_cu_c0376a58_34344cuda3std6ranges3__45__cpo9iter_moveE:
	.zero		1
	.type		_ZN39_INTERNAL_a85ad174_4_k_cu_c0376a58_34344cuda3std3__45__cpo5beginE,@object
	.size		_ZN39_INTERNAL_a85ad174_4_k_cu_c0376a58_34344cuda3std3__45__cpo5beginE,(_ZN39_INTERNAL_a85ad174_4_k_cu_c0376a58_34344cuda3std3__441_GLOBAL__N__a85ad174_4_k_cu_c0376a58_34346ignoreE - _ZN39_INTERNAL_a85ad174_4_k_cu_c0376a58_34344cuda3std3__45__cpo5beginE)
_ZN39_INTERNAL_a85ad174_4_k_cu_c0376a58_34344cuda3std3__45__cpo5beginE:
	.zero		1
	.type		_ZN39_INTERNAL_a85ad174_4_k_cu_c0376a58_34344cuda3std3__441_GLOBAL__N__a85ad174_4_k_cu_c0376a58_34346ignoreE,@object
	.size		_ZN39_INTERNAL_a85ad174_4_k_cu_c0376a58_34344cuda3std3__441_GLOBAL__N__a85ad174_4_k_cu_c0376a58_34346ignoreE,(_ZN39_INTERNAL_a85ad174_4_k_cu_c0376a58_34344cute7productE - _ZN39_INTERNAL_a85ad174_4_k_cu_c0376a58_34344cuda3std3__441_GLOBAL__N__a85ad174_4_k_cu_c0376a58_34346ignoreE)
_ZN39_INTERNAL_a85ad174_4_k_cu_c0376a58_34344cuda3std3__441_GLOBAL__N__a85ad174_4_k_cu_c0376a58_34346ignoreE:
	.zero		1
	.type		_ZN39_INTERNAL_a85ad174_4_k_cu_c0376a58_34344cute7productE,@object
	.size		_ZN39_INTERNAL_a85ad174_4_k_cu_c0376a58_34344cute7productE,(_ZN39_INTERNAL_a85ad174_4_k_cu_c0376a58_34344cuda3std3__45__cpo3endE - _ZN39_INTERNAL_a85ad174_4_k_cu_c0376a58_34344cute7productE)
_ZN39_INTERNAL_a85ad174_4_k_cu_c0376a58_34344cute7productE:
	.zero		1
	.type		_ZN39_INTERNAL_a85ad174_4_k_cu_c0376a58_34344cuda3std3__45__cpo3endE,@object
	.size		_ZN39_INTERNAL_a85ad174_4_k_cu_c0376a58_34344cuda3std3__45__cpo3endE,(_ZN39_INTERNAL_a85ad174_4_k_cu_c0376a58_34344cuda3std3__419piecewise_constructE - _ZN39_INTERNAL_a85ad174_4_k_cu_c0376a58_34344cuda3std3__45__cpo3endE)
_ZN39_INTERNAL_a85ad174_4_k_cu_c0376a58_34344cuda3std3__45__cpo3endE:
	.zero		1
	.type		_ZN39_INTERNAL_a85ad174_4_k_cu_c0376a58_34344cuda3std3__419piecewise_constructE,@object
	.size		_ZN39_INTERNAL_a85ad174_4_k_cu_c0376a58_34344cuda3std3__419piecewise_constructE,(_ZN39_INTERNAL_a85ad174_4_k_cu_c0376a58_34344cuda3std3__45__cpo4cendE - _ZN39_INTERNAL_a85ad174_4_k_cu_c0376a58_34344cuda3std3__419piecewise_constructE)
_ZN39_INTERNAL_a85ad174_4_k_cu_c0376a58_34344cuda3std3__419piecewise_constructE:
	.zero		1
	.type		_ZN39_INTERNAL_a85ad174_4_k_cu_c0376a58_34344cuda3std3__45__cpo4cendE,@object
	.size		_ZN39_INTERNAL_a85ad174_4_k_cu_c0376a58_34344cuda3std3__45__cpo4cendE,(_ZN39_INTERNAL_a85ad174_4_k_cu_c0376a58_34344cuda3std6ranges3__45__cpo4swapE - _ZN39_INTERNAL_a85ad174_4_k_cu_c0376a58_34344cuda3std3__45__cpo4cendE)
_ZN39_INTERNAL_a85ad174_4_k_cu_c0376a58_34344cuda3std3__45__cpo4cendE:
	.zero		1
	.type		_ZN39_INTERNAL_a85ad174_4_k_cu_c0376a58_34344cuda3std6ranges3__45__cpo4swapE,@object
	.size		_ZN39_INTERNAL_a85ad174_4_k_cu_c0376a58_34344cuda3std6ranges3__45__cpo4swapE,(.L_10 - _ZN39_INTERNAL_a85ad174_4_k_cu_c0376a58_34344cuda3std6ranges3__45__cpo4swapE)
_ZN39_INTERNAL_a85ad174_4_k_cu_c0376a58_34344cuda3std6ranges3__45__cpo4swapE:
	.zero		1
.L_10:


//--------------------- .nv.constant0._ZN7cutlass13device_kernelINS_4conv6kernel13ConvUniversalINS1_16ConvProblemShapeILNS1_8OperatorE1ELi3EEENS1_10collective14CollectiveConvINS1_47MainloopSm100TmaUmmaWarpSpecializedImplicitGemmILS5_1ELi17ELi3ELi1ELi2EN4cute5tupleIJNSA_1CILi2EEENSC_ILi1EEESE_EEEEENSB_IJNSC_ILi128EEENSC_ILi64EEENSB_IJSI_EEEEEENS_6half_tESL_NSA_8TiledMMAINSA_8MMA_AtomIJNSA_26SM100_MMA_F16BF16_2x1SM_SSISL_SL_fLi128ELi64ELNSA_4UMMA5MajorE0ELSQ_1ELNSP_7ScaleInE0ELSR_0EEEEEENSA_6LayoutINSB_IJSE_SE_SE_EEENSB_IJNSC_ILi0EEESW_SW_EEEEENSB_IJNSA_10UnderscoreESZ_SZ_EEEEENS7_6detail27Sm100ImplicitGemmTileTraitsINSA_25SM100_TMA_2SM_LOAD_IM2COLENSA_14ComposedLayoutINSA_7SwizzleILi3ELi4ELi3EEENSA_18smem_ptr_flag_bitsILi16EEENSU_INSB_IJNSC_ILi8EEESI_EEENSB_IJSI_SE_EEEEEEEvEENS13_INSA_18SM100_TMA_2SM_LOADENS15_INS16_ILi2ELi4ELi3EEES19_NSU_INSB_IJNSC_ILi32EEES1A_EEENSB_IJSE_S1I_EEEEEEEvEEEENS_8epilogue10collective18CollectiveEpilogueINS1P_23Sm100TmaWarpSpecializedILi3ELi2ELi16ELb1ELb0EEEJNSB_IJSI_SI_SJ_EEENSB_IJNSU_ISI_SE_EENSU_INSB_IJNSC_ILi16EEESD_EEES1K_EEEEESL_NSB_IJNSB_IJllllEEESE_SW_EEESL_S21_NS1P_6fusion15FusionCallbacksIS1T_NS22_17LinearCombinationISL_fSL_fLNS_15FloatRoundStyleE2EEES1U_S1Z_JEEENSA_5SM1004TMEM4LOAD26SM100_TMEM_LOAD_32dp32b16xENSA_20SM90_TMA_LOAD_IM2COLENS15_INS16_ILi1ELi4ELi3EEES19_NSU_INSB_IJS1A_S1W_EEENSB_IJS1W_SE_EEEEEEENSA_39AutoVectorizingCopyWithAssumedAlignmentILi128EEENSA_21SM90_TMA_STORE_IM2COLES2H_S2J_S2J_EEEvvEEEEvNT_6ParamsE --------------------------
	.section	.nv.constant0._ZN7cutlass13device_kernelINS_4conv6kernel13ConvUniversalINS1_16ConvProblemShapeILNS1_8OperatorE1ELi3EEENS1_10collective14CollectiveConvINS1_47MainloopSm100TmaUmmaWarpSpecializedImplicitGemmILS5_1ELi17ELi3ELi1ELi2EN4cute5tupleIJNSA_1CILi2EEENSC_ILi1EEESE_EEEEENSB_IJNSC_ILi128EEENSC_ILi64EEENSB_IJSI_EEEEEENS_6half_tESL_NSA_8TiledMMAINSA_8MMA_AtomIJNSA_26SM100_MMA_F16BF16_2x1SM_SSISL_SL_fLi128ELi64ELNSA_4UMMA5MajorE0ELSQ_1ELNSP_7ScaleInE0ELSR_0EEEEEENSA_6LayoutINSB_IJSE_SE_SE_EEENSB_IJNSC_ILi0EEESW_SW_EEEEENSB_IJNSA_10UnderscoreESZ_SZ_EEEEENS7_6detail27Sm100ImplicitGemmTileTraitsINSA_25SM100_TMA_2SM_LOAD_IM2COLENSA_14ComposedLayoutINSA_7SwizzleILi3ELi4ELi3EEENSA_18smem_ptr_flag_bitsILi16EEENSU_INSB_IJNSC_ILi8EEESI_EEENSB_IJSI_SE_EEEEEEEvEENS13_INSA_18SM100_TMA_2SM_LOADENS15_INS16_ILi2ELi4ELi3EEES19_NSU_INSB_IJNSC_ILi32EEES1A_EEENSB_IJSE_S1I_EEEEEEEvEEEENS_8epilogue10collective18CollectiveEpilogueINS1P_23Sm100TmaWarpSpecializedILi3ELi2ELi16ELb1ELb0EEEJNSB_IJSI_SI_SJ_EEENSB_IJNSU_ISI_SE_EENSU_INSB_IJNSC_ILi16EEESD_EEES1K_EEEEESL_NSB_IJNSB_IJllllEEESE_SW_EEESL_S21_NS1P_6fusion15FusionCallbacksIS1T_NS22_17LinearCombinationISL_fSL_fLNS_15FloatRoundStyleE2EEES1U_S1Z_JEEENSA_5SM1004TMEM4LOAD26SM100_TMEM_LOAD_32dp32b16xENSA_20SM90_TMA_LOAD_IM2COLENS15_INS16_ILi1ELi4ELi3EEES19_NSU_INSB_IJS1A_S1W_EEENSB_IJS1W_SE_EEEEEEENSA_39AutoVectorizingCopyWithAssumedAlignmentILi128EEENSA_21SM90_TMA_STORE_IM2COLES2H_S2J_S2J_EEEvvEEEEvNT_6ParamsE,"a",@progbits
	.sectionflags	@""
	.align	4
.nv.constant0._ZN7cutlass13device_kernelINS_4conv6kernel13ConvUniversalINS1_16ConvProblemShapeILNS1_8OperatorE1ELi3EEENS1_10collective14CollectiveConvINS1_47MainloopSm100TmaUmmaWarpSpecializedImplicitGemmILS5_1ELi17ELi3ELi1ELi2EN4cute5tupleIJNSA_1CILi2EEENSC_ILi1EEESE_EEEEENSB_IJNSC_ILi128EEENSC_ILi64EEENSB_IJSI_EEEEEENS_6half_tESL_NSA_8TiledMMAINSA_8MMA_AtomIJNSA_26SM100_MMA_F16BF16_2x1SM_SSISL_SL_fLi128ELi64ELNSA_4UMMA5MajorE0ELSQ_1ELNSP_7ScaleInE0ELSR_0EEEEEENSA_6LayoutINSB_IJSE_SE_SE_EEENSB_IJNSC_ILi0EEESW_SW_EEEEENSB_IJNSA_10UnderscoreESZ_SZ_EEEEENS7_6detail27Sm100ImplicitGemmTileTraitsINSA_25SM100_TMA_2SM_LOAD_IM2COLENSA_14ComposedLayoutINSA_7SwizzleILi3ELi4ELi3EEENSA_18smem_ptr_flag_bitsILi16EEENSU_INSB_IJNSC_ILi8EEESI_EEENSB_IJSI_SE_EEEEEEEvEENS13_INSA_18SM100_TMA_2SM_LOADENS15_INS16_ILi2ELi4ELi3EEES19_NSU_INSB_IJNSC_ILi32EEES1A_EEENSB_IJSE_S1I_EEEEEEEvEEEENS_8epilogue10collective18CollectiveEpilogueINS1P_23Sm100TmaWarpSpecializedILi3ELi2ELi16ELb1ELb0EEEJNSB_IJSI_SI_SJ_EEENSB_IJNSU_ISI_SE_EENSU_INSB_IJNSC_ILi16EEESD_EEES1K_EEEEESL_NSB_IJNSB_IJllllEEESE_SW_EEESL_S21_NS1P_6fusion15FusionCallbacksIS1T_NS22_17LinearCombinationISL_fSL_fLNS_15FloatRoundStyleE2EEES1U_S1Z_JEEENSA_5SM1004TMEM4LOAD26SM100_TMEM_LOAD_32dp32b16xENSA_20SM90_TMA_LOAD_IM2COLENS15_INS16_ILi1ELi4ELi3EEES19_NSU_INSB_IJS1A_S1W_EEENSB_IJS1W_SE_EEEEEEENSA_39AutoVectorizingCopyWithAssumedAlignmentILi128EEENSA_21SM90_TMA_STORE_IM2COLES2H_S2J_S2J_EEEvvEEEEvNT_6ParamsE:
	.zero		3200


//--------------------- SYMBOLS --------------------------

	.type		.nv.reservedSmem.offset0,@object
	.size		.nv.reservedSmem.offset0,0x4
	.type		.nv.reservedSmem.cap,@object
	.size		.nv.reservedSmem.cap,0x4
	.type		__assertfail,@function
